# CuTe-DSL kernel — source=fa4 family=fa4_fwd_sm100
# config = {"dtype": "BFloat16", "causal": true, "use_2cta": false, "q_stage": 1, "head_dim": 80}


// ===== COMPILED SASS (sm_100a) =====

	.target	sm_100a

	.elftype	@"ET_EXEC"


//--------------------- .note.nv.tkinfo           --------------------------
	.section	.note.nv.tkinfo,"",@"SHT_NOTE"
	.sectionflags	@"SHF_NOTE_NV_TKINFO"
	.tkinfo
        /*0018*/ 	.word	0x00000081
        /*0030*/ 	.string	""
        /*0030*/ 	.string	"ptxas"
        /*0030*/ 	.string	"Cuda compilation tools, release 12.9, V12.9.83"
        /*0030*/ 	.string	"Build system must define TOOLS_VERSION_EXTENDED"
        /*0030*/ 	.string	"-O 3 -arch sm_100a "



//--------------------- .note.nv.cuver            --------------------------
	.section	.note.nv.cuver,"",@"SHT_NOTE"
	.sectionflags	@"SHF_NOTE_NV_CUVER"
        /*0018*/ 	.short	0x0001
        /*001a*/ 	.short	0x0064
        /*001c*/ 	.short	0x0001
        /*001e*/ 	.short	0x0000
        /*0020*/ 	.short	0x0001
        /*0022*/ 	.short	0x0000


//--------------------- .nv.info                  --------------------------
	.section	.nv.info,"",@"SHT_CUDA_INFO"
	.align	4


	//----- nvinfo : EIATTR_REGCOUNT
	.align		4
        /*0000*/ 	.byte	0x04, 0x2f
        /*0002*/ 	.short	(.L_4 - .L_3)
	.align		4
.L_3:
        /*0004*/ 	.word	index@(kernel_cutlass_kernel_flash_attncuteflash_fwd_sm100FlashAttentionForwardSm100_object_at__tensor0000o8011101213_tensor0000o8011101213_tensor0000o8010111213_tensor0000o8011101213_tensorptrf_0)
        /*0008*/ 	.word	0x00000080


	//----- nvinfo : EIATTR_FRAME_SIZE
	.align		4
.L_4:
        /*000c*/ 	.byte	0x04, 0x11
        /*000e*/ 	.short	(.L_6 - .L_5)
	.align		4
.L_5:
        /*0010*/ 	.word	index@($__internal_2_$__cuda_sm10x_tcgen05_guardrail_trap_unallocated_columns_being_dealloced)
        /*0014*/ 	.word	0x00000000


	//----- nvinfo : EIATTR_FRAME_SIZE
	.align		4
.L_6:
        /*0018*/ 	.byte	0x04, 0x11
        /*001a*/ 	.short	(.L_8 - .L_7)
	.align		4
.L_7:
        /*001c*/ 	.word	index@($__internal_1_$__cuda_sm10x_tcgen05_guardrail_trap_phase_invalid_during_alloc)
        /*0020*/ 	.word	0x00000000


	//----- nvinfo : EIATTR_FRAME_SIZE
	.align		4
.L_8:
        /*0024*/ 	.byte	0x04, 0x11
        /*0026*/ 	.short	(.L_10 - .L_9)
	.align		4
.L_9:
        /*0028*/ 	.word	index@($__internal_0_$__cuda_sm10x_tcgen05_guardrail_trap_col_being_dealloced_not_returned_by_alloc)
        /*002c*/ 	.word	0x00000000


	//----- nvinfo : EIATTR_FRAME_SIZE
	.align		4
.L_10:
        /*0030*/ 	.byte	0x04, 0x11
        /*0032*/ 	.short	(.L_12 - .L_11)
	.align		4
.L_11:
        /*0034*/ 	.word	index@(kernel_cutlass_kernel_flash_attncuteflash_fwd_sm100FlashAttentionForwardSm100_object_at__tensor0000o8011101213_tensor0000o8011101213_tensor0000o8010111213_tensor0000o8011101213_tensorptrf_0)
        /*0038*/ 	.word	0x00000000


	//----- nvinfo : EIATTR_MIN_STACK_SIZE
	.align		4
.L_12:
        /*003c*/ 	.byte	0x04, 0x12
        /*003e*/ 	.short	(.L_14 - .L_13)
	.align		4
.L_13:
        /*0040*/ 	.word	index@(kernel_cutlass_kernel_flash_attncuteflash_fwd_sm100FlashAttentionForwardSm100_object_at__tensor0000o8011101213_tensor0000o8011101213_tensor0000o8010111213_tensor0000o8011101213_tensorptrf_0)
        /*0044*/ 	.word	0x00000000
.L_14:


//--------------------- .nv.info.kernel_cutlass_kernel_flash_attncuteflash_fwd_sm100FlashAttentionForwardSm100_object_at__tensor0000o8011101213_tensor0000o8011101213_tensor0000o8010111213_tensor0000o8011101213_tensorptrf_0 --------------------------
	.section	.nv.info.kernel_cutlass_kernel_flash_attncuteflash_fwd_sm100FlashAttentionForwardSm100_object_at__tensor0000o8011101213_tensor0000o8011101213_tensor0000o8010111213_tensor0000o8011101213_tensorptrf_0,"",@"SHT_CUDA_INFO"
	.sectionflags	@""
	.align	4


	//----- nvinfo : EIATTR_CUDA_API_VERSION
	.align		4
        /*0000*/ 	.byte	0x04, 0x37
        /*0002*/ 	.short	(.L_16 - .L_15)
.L_15:
        /*0004*/ 	.word	0x00000081


	//----- nvinfo : EIATTR_KPARAM_INFO
	.align		4
.L_16:
        /*0008*/ 	.byte	0x04, 0x17
        /*000a*/ 	.short	(.L_18 - .L_17)
.L_17:
        /*000c*/ 	.word	0x00000000
        /*0010*/ 	.short	0x0018
        /*0012*/ 	.short	0x02e4
        /*0014*/ 	.byte	0x00, 0xf0, 0x11, 0x00


	//----- nvinfo : EIATTR_KPARAM_INFO
	.align		4
.L_18:
        /*0018*/ 	.byte	0x04, 0x17
        /*001a*/ 	.short	(.L_20 - .L_19)
.L_19:
        /*001c*/ 	.word	0x00000000
        /*0020*/ 	.short	0x0017
        /*0022*/ 	.short	0x02d8
        /*0024*/ 	.byte	0x00, 0xf0, 0x31, 0x00


	//----- nvinfo : EIATTR_KPARAM_INFO
	.align		4
.L_20:
        /*0028*/ 	.byte	0x04, 0x17
        /*002a*/ 	.short	(.L_22 - .L_21)
.L_21:
        /*002c*/ 	.word	0x00000000
        /*0030*/ 	.short	0x0016
        /*0032*/ 	.short	0x02d4
        /*0034*/ 	.byte	0x00, 0xf0, 0x11, 0x00


	//----- nvinfo : EIATTR_KPARAM_INFO
	.align		4
.L_22:
        /*0038*/ 	.byte	0x04, 0x17
        /*003a*/ 	.short	(.L_24 - .L_23)
.L_23:
        /*003c*/ 	.word	0x00000000
        /*0040*/ 	.short	0x0015
        /*0042*/ 	.short	0x02c8
        /*0044*/ 	.byte	0x00, 0xf0, 0x31, 0x00


	//----- nvinfo : EIATTR_KPARAM_INFO
	.align		4
.L_24:
        /*0048*/ 	.byte	0x04, 0x17
        /*004a*/ 	.short	(.L_26 - .L_25)
.L_25:
        /*004c*/ 	.word	0x00000000
        /*0050*/ 	.short	0x0014
        /*0052*/ 	.short	0x02bc
        /*0054*/ 	.byte	0x00, 0xf0, 0x31, 0x00


	//----- nvinfo : EIATTR_KPARAM_INFO
	.align		4
.L_26:
        /*0058*/ 	.byte	0x04, 0x17
        /*005a*/ 	.short	(.L_28 - .L_27)
.L_27:
        /*005c*/ 	.word	0x00000000
        /*0060*/ 	.short	0x0013
        /*0062*/ 	.short	0x02b0
        /*0064*/ 	.byte	0x00, 0xf0, 0x31, 0x00


	//----- nvinfo : EIATTR_KPARAM_INFO
	.align		4
.L_28:
        /*0068*/ 	.byte	0x04, 0x17
        /*006a*/ 	.short	(.L_30 - .L_29)
.L_29:
        /*006c*/ 	.word	0x00000000
        /*0070*/ 	.short	0x0012
        /*0072*/ 	.short	0x02a4
        /*0074*/ 	.byte	0x00, 0xf0, 0x31, 0x00


	//----- nvinfo : EIATTR_KPARAM_INFO
	.align		4
.L_30:
        /*0078*/ 	.byte	0x04, 0x17
        /*007a*/ 	.short	(.L_32 - .L_31)
.L_31:
        /*007c*/ 	.word	0x00000000
        /*0080*/ 	.short	0x0011
        /*0082*/ 	.short	0x02a0
        /*0084*/ 	.byte	0x00, 0xf0, 0x11, 0x00


	//----- nvinfo : EIATTR_KPARAM_INFO
	.align		4
.L_32:
        /*0088*/ 	.byte	0x04, 0x17
        /*008a*/ 	.short	(.L_34 - .L_33)
.L_33:
        /*008c*/ 	.word	0x00000000
        /*0090*/ 	.short	0x0010
        /*0092*/ 	.short	0x029c
        /*0094*/ 	.byte	0x00, 0xf0, 0x11, 0x00


	//----- nvinfo : EIATTR_KPARAM_INFO
	.align		4
.L_34:
        /*0098*/ 	.byte	0x04, 0x17
        /*009a*/ 	.short	(.L_36 - .L_35)
.L_35:
        /*009c*/ 	.word	0x00000000
        /*00a0*/ 	.short	0x000f
        /*00a2*/ 	.short	0x0298
        /*00a4*/ 	.byte	0x00, 0xf0, 0x11, 0x00


	//----- nvinfo : EIATTR_KPARAM_INFO
	.align		4
.L_36:
        /*00a8*/ 	.byte	0x04, 0x17
        /*00aa*/ 	.short	(.L_38 - .L_37)
.L_37:
        /*00ac*/ 	.word	0x00000000
        /*00b0*/ 	.short	0x000e
        /*00b2*/ 	.short	0x0294
        /*00b4*/ 	.byte	0x00, 0xf0, 0x11, 0x00


	//----- nvinfo : EIATTR_KPARAM_INFO
	.align		4
.L_38:
        /*00b8*/ 	.byte	0x04, 0x17
        /*00ba*/ 	.short	(.L_40 - .L_39)
.L_39:
        /*00bc*/ 	.word	0x00000000
        /*00c0*/ 	.short	0x000d
        /*00c2*/ 	.short	0x0290
        /*00c4*/ 	.byte	0x00, 0xf0, 0x11, 0x00


	//----- nvinfo : EIATTR_KPARAM_INFO
	.align		4
.L_40:
        /*00c8*/ 	.byte	0x04, 0x17
        /*00ca*/ 	.short	(.L_42 - .L_41)
.L_41:
        /*00cc*/ 	.word	0x00000000
        /*00d0*/ 	.short	0x000c
        /*00d2*/ 	.short	0x028c
        /*00d4*/ 	.byte	0x00, 0xf0, 0x11, 0x00


	//----- nvinfo : EIATTR_KPARAM_INFO
	.align		4
.L_42:
        /*00d8*/ 	.byte	0x04, 0x17
        /*00da*/ 	.short	(.L_44 - .L_43)
.L_43:
        /*00dc*/ 	.word	0x00000000
        /*00e0*/ 	.short	0x000b
        /*00e2*/ 	.short	0x0287
        /*00e4*/ 	.byte	0x00, 0xf0, 0x0d, 0x00


	//----- nvinfo : EIATTR_KPARAM_INFO
	.align		4
.L_44:
        /*00e8*/ 	.byte	0x04, 0x17
        /*00ea*/ 	.short	(.L_46 - .L_45)
.L_45:
        /*00ec*/ 	.word	0x00000000
        /*00f0*/ 	.short	0x000a
        /*00f2*/ 	.short	0x0284
        /*00f4*/ 	.byte	0x00, 0xf0, 0x0d, 0x00


	//----- nvinfo : EIATTR_KPARAM_INFO
	.align		4
.L_46:
        /*00f8*/ 	.byte	0x04, 0x17
        /*00fa*/ 	.short	(.L_48 - .L_47)
.L_47:
        /*00fc*/ 	.word	0x00000000
        /*0100*/ 	.short	0x0009
        /*0102*/ 	.short	0x0280
        /*0104*/ 	.byte	0x00, 0xf0, 0x11, 0x00


	//----- nvinfo : EIATTR_KPARAM_INFO
	.align		4
.L_48:
        /*0108*/ 	.byte	0x04, 0x17
        /*010a*/ 	.short	(.L_50 - .L_49)
.L_49:
        /*010c*/ 	.word	0x00000000
        /*0110*/ 	.short	0x0008
        /*0112*/ 	.short	0x0200
        /*0114*/ 	.byte	0x00, 0xf0, 0x01, 0x02


	//----- nvinfo : EIATTR_KPARAM_INFO
	.align		4
.L_50:
        /*0118*/ 	.byte	0x04, 0x17
        /*011a*/ 	.short	(.L_52 - .L_51)
.L_51:
        /*011c*/ 	.word	0x00000000
        /*0120*/ 	.short	0x0007
        /*0122*/ 	.short	0x0180
        /*0124*/ 	.byte	0x00, 0xf0, 0x01, 0x02


	//----- nvinfo : EIATTR_KPARAM_INFO
	.align		4
.L_52:
        /*0128*/ 	.byte	0x04, 0x17
        /*012a*/ 	.short	(.L_54 - .L_53)
.L_53:
        /*012c*/ 	.word	0x00000000
        /*0130*/ 	.short	0x0006
        /*0132*/ 	.short	0x0100
        /*0134*/ 	.byte	0x00, 0xf0, 0x01, 0x02


	//----- nvinfo : EIATTR_KPARAM_INFO
	.align		4
.L_54:
        /*0138*/ 	.byte	0x04, 0x17
        /*013a*/ 	.short	(.L_56 - .L_55)
.L_55:
        /*013c*/ 	.word	0x00000000
        /*0140*/ 	.short	0x0005
        /*0142*/ 	.short	0x0080
        /*0144*/ 	.byte	0x00, 0xf0, 0x01, 0x02


	//----- nvinfo : EIATTR_KPARAM_INFO
	.align		4
.L_56:
        /*0148*/ 	.byte	0x04, 0x17
        /*014a*/ 	.short	(.L_58 - .L_57)
.L_57:
        /*014c*/ 	.word	0x00000000
        /*0150*/ 	.short	0x0004
        /*0152*/ 	.short	0x0030
        /*0154*/ 	.byte	0x00, 0xf0, 0xa1, 0x00


	//----- nvinfo : EIATTR_KPARAM_INFO
	.align		4
.L_58:
        /*0158*/ 	.byte	0x04, 0x17
        /*015a*/ 	.short	(.L_60 - .L_59)
.L_59:
        /*015c*/ 	.word	0x00000000
        /*0160*/ 	.short	0x0003
        /*0162*/ 	.short	0x0024
        /*0164*/ 	.byte	0x00, 0xf0, 0x31, 0x00


	//----- nvinfo : EIATTR_KPARAM_INFO
	.align		4
.L_60:
        /*0168*/ 	.byte	0x04, 0x17
        /*016a*/ 	.short	(.L_62 - .L_61)
.L_61:
        /*016c*/ 	.word	0x00000000
        /*0170*/ 	.short	0x0002
        /*0172*/ 	.short	0x0018
        /*0174*/ 	.byte	0x00, 0xf0, 0x31, 0x00


	//----- nvinfo : EIATTR_KPARAM_INFO
	.align		4
.L_62:
        /*0178*/ 	.byte	0x04, 0x17
        /*017a*/ 	.short	(.L_64 - .L_63)
.L_63:
        /*017c*/ 	.word	0x00000000
        /*0180*/ 	.short	0x0001
        /*0182*/ 	.short	0x000c
        /*0184*/ 	.byte	0x00, 0xf0, 0x31, 0x00


	//----- nvinfo : EIATTR_KPARAM_INFO
	.align		4
.L_64:
        /*0188*/ 	.byte	0x04, 0x17
        /*018a*/ 	.short	(.L_66 - .L_65)
.L_65:
        /*018c*/ 	.word	0x00000000
        /*0190*/ 	.short	0x0000
        /*0192*/ 	.short	0x0000
        /*0194*/ 	.byte	0x00, 0xf0, 0x31, 0x00


	//----- nvinfo : EIATTR_AT_ENTRY_FRAGMENTS
	.align		4
.L_66:
        /*0198*/ 	.byte	0x04, 0x4f
        /*019a*/ 	.short	(.L_68 - .L_67)


	//   ....[0]....
.L_67:
        /*019c*/ 	.word	0x00000004


	//----- nvinfo : EIATTR_RESERVED_SMEM_USED
	.align		4
.L_68:
        /*01a0*/ 	.byte	0x01, 0x41
	.zero		2


	//----- nvinfo : EIATTR_SPARSE_MMA_MASK
	.align		4
        /*01a4*/ 	.byte	0x03, 0x50
        /*01a6*/ 	.short	0x0000


	//----- nvinfo : EIATTR_TCGEN05_1CTA_USED
	.align		4
        /*01a8*/ 	.byte	0x01, 0x51
	.zero		2


	//----- nvinfo : EIATTR_MAXREG_COUNT
	.align		4
        /*01ac*/ 	.byte	0x03, 0x1b
        /*01ae*/ 	.short	0x0080


	//----- nvinfo : EIATTR_NUM_BARRIERS
	.align		4
        /*01b0*/ 	.byte	0x02, 0x4c
        /*01b2*/ 	.byte	0x10
	.zero		1


	//----- nvinfo : EIATTR_INT_WARP_WIDE_INSTR_OFFSETS
	.align		4
        /*01b4*/ 	.byte	0x04, 0x31
        /*01b6*/ 	.short	(.L_70 - .L_69)


	//   ....[0]....
.L_69:
        /*01b8*/ 	.word	0x00002ad0


	//   ....[1]....
        /*01bc*/ 	.word	0x00002b00


	//----- nvinfo : EIATTR_COOP_GROUP_MASK_REGIDS
	.align		4
.L_70:
        /*01c0*/ 	.byte	0x04, 0x29
        /*01c2*/ 	.short	(.L_72 - .L_71)


	//   ....[0]....
.L_71:
        /*01c4*/ 	.word	0xffffffff


	//   ....[1]....
        /*01c8*/ 	.word	0xffffffff


	//   ....[2]....
        /*01cc*/ 	.word	0xffffffff


	//   ....[3]....
        /*01d0*/ 	.word	0xffffffff


	//   ....[4]....
        /*01d4*/ 	.word	0xffffffff


	//   ....[5]....
        /*01d8*/ 	.word	0xffffffff


	//   ....[6]....
        /*01dc*/ 	.word	0xffffffff


	//   ....[7]....
        /*01e0*/ 	.word	0xffffffff


	//   ....[8]....
        /*01e4*/ 	.word	0xffffffff


	//----- nvinfo : EIATTR_COOP_GROUP_INSTR_OFFSETS
	.align		4
.L_72:
        /*01e8*/ 	.byte	0x04, 0x28
        /*01ea*/ 	.short	(.L_74 - .L_73)


	//   ....[0]....
.L_73:
        /*01ec*/ 	.word	0x00000d70


	//   ....[1]....
        /*01f0*/ 	.word	0x00001030


	//   ....[2]....
        /*01f4*/ 	.word	0x000011d0


	//   ....[3]....
        /*01f8*/ 	.word	0x00002970


	//   ....[4]....
        /*01fc*/ 	.word	0x00002bb0


	//   ....[5]....
        /*0200*/ 	.word	0x00007450


	//   ....[6]....
        /*0204*/ 	.word	0x00009810


	//   ....[7]....
        /*0208*/ 	.word	0x0000b8e0


	//   ....[8]....
        /*020c*/ 	.word	0x0000c620


	//----- nvinfo : EIATTR_REG_RECONFIG
	.align		4
.L_74:
        /*0210*/ 	.byte	0x01, 0x54
	.zero		2


	//----- nvinfo : EIATTR_VRC_CTA_INIT_COUNT
	.align		4
        /*0214*/ 	.byte	0x02, 0x4a
        /*0216*/ 	.byte	0x80
	.zero		1


	//----- nvinfo : EIATTR_MBARRIER_INSTR_OFFSETS
	.align		4
        /*0218*/ 	.byte	0x04, 0x39
        /*021a*/ 	.short	(.L_76 - .L_75)


	//   ....[0]....
.L_75:
        /*021c*/ 	.word	0x000002c0
        /*0220*/ 	.word	0x000000ff
        /*0224*/ 	.word	0x00000000
        /*0228*/ 	.short	0x0100
        /*022a*/ 	.byte	0x04
	.zero		1


	//   ....[1]....
        /*022c*/ 	.word	0x000002d0
        /*0230*/ 	.word	0x000000ff
        /*0234*/ 	.word	0x00000008
        /*0238*/ 	.short	0x0100
        /*023a*/ 	.byte	0x04
	.zero		1


	//   ....[2]....
        /*023c*/ 	.word	0x000002e0
        /*0240*/ 	.word	0x000000ff
        /*0244*/ 	.word	0x00000010
        /*0248*/ 	.short	0x0100
        /*024a*/ 	.byte	0x04
	.zero		1


	//   ....[3]....
        /*024c*/ 	.word	0x000002f0
        /*0250*/ 	.word	0x000000ff
        /*0254*/ 	.word	0x00000018
        /*0258*/ 	.short	0x0100
        /*025a*/ 	.byte	0x04
	.zero		1


	//   ....[4]....
        /*025c*/ 	.word	0x00000300
        /*0260*/ 	.word	0x000000ff
        /*0264*/ 	.word	0x00000020
        /*0268*/ 	.short	0x0100
        /*026a*/ 	.byte	0x04
	.zero		1


	//   ....[5]....
        /*026c*/ 	.word	0x00000310
        /*0270*/ 	.word	0x000000ff
        /*0274*/ 	.word	0x00000028
        /*0278*/ 	.short	0x0100
        /*027a*/ 	.byte	0x04
	.zero		1


	//   ....[6]....
        /*027c*/ 	.word	0x00000320
        /*0280*/ 	.word	0x000000ff
        /*0284*/ 	.word	0x00000030
        /*0288*/ 	.short	0x0100
        /*028a*/ 	.byte	0x04
	.zero		1


	//   ....[7]....
        /*028c*/ 	.word	0x00000330
        /*0290*/ 	.word	0x000000ff
        /*0294*/ 	.word	0x00000038
        /*0298*/ 	.short	0x0100
        /*029a*/ 	.byte	0x04
	.zero		1


	//   ....[8]....
        /*029c*/ 	.word	0x00000340
        /*02a0*/ 	.word	0x000000ff
        /*02a4*/ 	.word	0x00000040
        /*02a8*/ 	.short	0x0100
        /*02aa*/ 	.byte	0x04
	.zero		1


	//   ....[9]....
        /*02ac*/ 	.word	0x00000350
        /*02b0*/ 	.word	0x000000ff
        /*02b4*/ 	.word	0x00000048
        /*02b8*/ 	.short	0x0100
        /*02ba*/ 	.byte	0x04
	.zero		1


	//   ....[10]....
        /*02bc*/ 	.word	0x00000360
        /*02c0*/ 	.word	0x000000ff
        /*02c4*/ 	.word	0x00000050
        /*02c8*/ 	.short	0x0100
        /*02ca*/ 	.byte	0x04
	.zero		1


	//   ....[11]....
        /*02cc*/ 	.word	0x00000370
        /*02d0*/ 	.word	0x000000ff
        /*02d4*/ 	.word	0x00000058
        /*02d8*/ 	.short	0x0100
        /*02da*/ 	.byte	0x04
	.zero		1


	//   ....[12]....
        /*02dc*/ 	.word	0x00000380
        /*02e0*/ 	.word	0x000000ff
        /*02e4*/ 	.word	0x00000060
        /*02e8*/ 	.short	0x0100
        /*02ea*/ 	.byte	0x04
	.zero		1


	//   ....[13]....
        /*02ec*/ 	.word	0x00000390
        /*02f0*/ 	.word	0x000000ff
        /*02f4*/ 	.word	0x00000068
        /*02f8*/ 	.short	0x0100
        /*02fa*/ 	.byte	0x04
	.zero		1


	//   ....[14]....
        /*02fc*/ 	.word	0x000003a0
        /*0300*/ 	.word	0x000000ff
        /*0304*/ 	.word	0x00000070
        /*0308*/ 	.short	0x0100
        /*030a*/ 	.byte	0x04
	.zero		1


	//   ....[15]....
        /*030c*/ 	.word	0x000003b0
        /*0310*/ 	.word	0x000000ff
        /*0314*/ 	.word	0x00000078
        /*0318*/ 	.short	0x0100
        /*031a*/ 	.byte	0x04
	.zero		1


	//   ....[16]....
        /*031c*/ 	.word	0x000003c0
        /*0320*/ 	.word	0x000000ff
        /*0324*/ 	.word	0x00000080
        /*0328*/ 	.short	0x0100
        /*032a*/ 	.byte	0x04
	.zero		1


	//   ....[17]....
        /*032c*/ 	.word	0x000003d0
        /*0330*/ 	.word	0x000000ff
        /*0334*/ 	.word	0x00000088
        /*0338*/ 	.short	0x0100
        /*033a*/ 	.byte	0x04
	.zero		1


	//   ....[18]....
        /*033c*/ 	.word	0x000003e0
        /*0340*/ 	.word	0x000000ff
        /*0344*/ 	.word	0x00000090
        /*0348*/ 	.short	0x0100
        /*034a*/ 	.byte	0x04
	.zero		1


	//   ....[19]....
        /*034c*/ 	.word	0x000003f0
        /*0350*/ 	.word	0x000000ff
        /*0354*/ 	.word	0x00000098
        /*0358*/ 	.short	0x0100
        /*035a*/ 	.byte	0x04
	.zero		1


	//   ....[20]....
        /*035c*/ 	.word	0x00000400
        /*0360*/ 	.word	0x000000ff
        /*0364*/ 	.word	0x000000a0
        /*0368*/ 	.short	0x0100
        /*036a*/ 	.byte	0x04
	.zero		1


	//   ....[21]....
        /*036c*/ 	.word	0x00000410
        /*0370*/ 	.word	0x000000ff
        /*0374*/ 	.word	0x000000a8
        /*0378*/ 	.short	0x0100
        /*037a*/ 	.byte	0x04
	.zero		1


	//   ....[22]....
        /*037c*/ 	.word	0x00000420
        /*0380*/ 	.word	0x000000ff
        /*0384*/ 	.word	0x000000b0
        /*0388*/ 	.short	0x0100
        /*038a*/ 	.byte	0x04
	.zero		1


	//   ....[23]....
        /*038c*/ 	.word	0x00000430
        /*0390*/ 	.word	0x000000ff
        /*0394*/ 	.word	0x000000b8
        /*0398*/ 	.short	0x0100
        /*039a*/ 	.byte	0x04
	.zero		1


	//   ....[24]....
        /*039c*/ 	.word	0x00000440
        /*03a0*/ 	.word	0x000000ff
        /*03a4*/ 	.word	0x000000c0
        /*03a8*/ 	.short	0x0100
        /*03aa*/ 	.byte	0x04
	.zero		1


	//   ....[25]....
        /*03ac*/ 	.word	0x00000450
        /*03b0*/ 	.word	0x000000ff
        /*03b4*/ 	.word	0x000000c8
        /*03b8*/ 	.short	0x0100
        /*03ba*/ 	.byte	0x04
	.zero		1


	//   ....[26]....
        /*03bc*/ 	.word	0x00000460
        /*03c0*/ 	.word	0x000000ff
        /*03c4*/ 	.word	0x000000d0
        /*03c8*/ 	.short	0x0100
        /*03ca*/ 	.byte	0x04
	.zero		1


	//   ....[27]....
        /*03cc*/ 	.word	0x00000470
        /*03d0*/ 	.word	0x000000ff
        /*03d4*/ 	.word	0x000000d8
        /*03d8*/ 	.short	0x0100
        /*03da*/ 	.byte	0x04
	.zero		1


	//   ....[28]....
        /*03dc*/ 	.word	0x00000480
        /*03e0*/ 	.word	0x000000ff
        /*03e4*/ 	.word	0x000000e0
        /*03e8*/ 	.short	0x0100
        /*03ea*/ 	.byte	0x04
	.zero		1


	//   ....[29]....
        /*03ec*/ 	.word	0x00000490
        /*03f0*/ 	.word	0x000000ff
        /*03f4*/ 	.word	0x000000e8
        /*03f8*/ 	.short	0x0100
        /*03fa*/ 	.byte	0x04
	.zero		1


	//   ....[30]....
        /*03fc*/ 	.word	0x00000b80
        /*0400*/ 	.word	0x000000ff
        /*0404*/ 	.word	0x000000e0
        /*0408*/ 	.short	0x010a
        /*040a*/ 	.byte	0x04
	.zero		1


	//   ....[31]....
        /*040c*/ 	.word	0x00000d20
        /*0410*/ 	.word	0x000000ff
        /*0414*/ 	.word	0x000000e8
        /*0418*/ 	.short	0x0101
        /*041a*/ 	.byte	0x04
	.zero		1


	//   ....[32]....
        /*041c*/ 	.word	0x00001330
        /*0420*/ 	.word	0x000000ff
        /*0424*/ 	.word	0x00000000
        /*0428*/ 	.short	0x010a
        /*042a*/ 	.byte	0x04
	.zero		1


	//   ....[33]....
        /*042c*/ 	.word	0x00001350
        /*0430*/ 	.word	0x000000ff
        /*0434*/ 	.word	0x00000010
        /*0438*/ 	.short	0x010a
        /*043a*/ 	.byte	0x04
	.zero		1


	//   ....[34]....
        /*043c*/ 	.word	0x00001b20
        /*0440*/ 	.word	0x000000ff
        /*0444*/ 	.word	0x00000010
        /*0448*/ 	.short	0x010a
        /*044a*/ 	.byte	0x14
	.zero		1


	//   ....[35]....
        /*044c*/ 	.word	0x00001b80
        /*0450*/ 	.word	0x000000ff
        /*0454*/ 	.word	0x000000a8
        /*0458*/ 	.short	0x010a
        /*045a*/ 	.byte	0x04
	.zero		1


	//   ....[36]....
        /*045c*/ 	.word	0x00001ed0
        /*0460*/ 	.word	0x000000ff
        /*0464*/ 	.word	0x000000b0
        /*0468*/ 	.short	0x010a
        /*046a*/ 	.byte	0x04
	.zero		1


	//   ....[37]....
        /*046c*/ 	.word	0x00002040
        /*0470*/ 	.word	0x000000ff
        /*0474*/ 	.word	0x00000010
        /*0478*/ 	.short	0x010a
        /*047a*/ 	.byte	0x0d
	.zero		1


	//   ....[38]....
        /*047c*/ 	.word	0x00002300
        /*0480*/ 	.word	0x000000ff
        /*0484*/ 	.word	0x00000010
        /*0488*/ 	.short	0x010a
        /*048a*/ 	.byte	0x13
	.zero		1


	//   ....[39]....
        /*048c*/ 	.word	0x000023a0
        /*0490*/ 	.word	0x000000ff
        /*0494*/ 	.word	0x000000a8
        /*0498*/ 	.short	0x010a
        /*049a*/ 	.byte	0x04
	.zero		1


	//   ....[40]....
        /*049c*/ 	.word	0x00002740
        /*04a0*/ 	.word	0x000000ff
        /*04a4*/ 	.word	0x000000b0
        /*04a8*/ 	.short	0x010a
        /*04aa*/ 	.byte	0x12
	.zero		1


	//   ....[41]....
        /*04ac*/ 	.word	0x00003000
        /*04b0*/ 	.word	0x000000ff
        /*04b4*/ 	.word	0x00000058
        /*04b8*/ 	.short	0x010a
        /*04ba*/ 	.byte	0x09
	.zero		1


	//   ....[42]....
        /*04bc*/ 	.word	0x00003560
        /*04c0*/ 	.word	0x000000ff
        /*04c4*/ 	.word	0x00000008
        /*04c8*/ 	.short	0x010a
        /*04ca*/ 	.byte	0x09
	.zero		1


	//   ....[43]....
        /*04cc*/ 	.word	0x000038c0
        /*04d0*/ 	.word	0x000000ff
        /*04d4*/ 	.word	0x00000060
        /*04d8*/ 	.short	0x010a
        /*04da*/ 	.byte	0x09
	.zero		1


	//   ....[44]....
        /*04dc*/ 	.word	0x00003eb0
        /*04e0*/ 	.word	0x000000ff
        /*04e4*/ 	.word	0x00000058
        /*04e8*/ 	.short	0x010a
        /*04ea*/ 	.byte	0x39
	.zero		1


	//   ....[45]....
        /*04ec*/ 	.word	0x000042c0
        /*04f0*/ 	.word	0x000000ff
        /*04f4*/ 	.word	0x00000058
        /*04f8*/ 	.short	0x010a
        /*04fa*/ 	.byte	0x05
	.zero		1


	//   ....[46]....
        /*04fc*/ 	.word	0x00004840
        /*0500*/ 	.word	0x000000ff
        /*0504*/ 	.word	0x00000058
        /*0508*/ 	.short	0x010a
        /*050a*/ 	.byte	0x04
	.zero		1


	//   ....[47]....
        /*050c*/ 	.word	0x000048a0
        /*0510*/ 	.word	0x000000ff
        /*0514*/ 	.word	0x00000008
        /*0518*/ 	.short	0x010a
        /*051a*/ 	.byte	0x05
	.zero		1


	//   ....[48]....
        /*051c*/ 	.word	0x00004a60
        /*0520*/ 	.word	0x000000ff
        /*0524*/ 	.word	0x000000d8
        /*0528*/ 	.short	0x010a
        /*052a*/ 	.byte	0x07
	.zero		1


	//   ....[49]....
        /*052c*/ 	.word	0x00004b60
        /*0530*/ 	.word	0x000000ff
        /*0534*/ 	.word	0x000000a0
        /*0538*/ 	.short	0x010a
        /*053a*/ 	.byte	0x07
	.zero		1


	//   ....[50]....
        /*053c*/ 	.word	0x00007030
        /*0540*/ 	.word	0x000000ff
        /*0544*/ 	.word	0x000000a8
        /*0548*/ 	.short	0x0101
        /*054a*/ 	.byte	0x07
	.zero		1


	//   ....[51]....
        /*054c*/ 	.word	0x00007460
        /*0550*/ 	.word	0x000000ff
        /*0554*/ 	.word	0x000000b0
        /*0558*/ 	.short	0x0101
        /*055a*/ 	.byte	0x07
	.zero		1


	//   ....[52]....
        /*055c*/ 	.word	0x000074b0
        /*0560*/ 	.word	0x000000ff
        /*0564*/ 	.word	0x000000d8
        /*0568*/ 	.short	0x010a
        /*056a*/ 	.byte	0x07
	.zero		1


	//   ....[53]....
        /*056c*/ 	.word	0x00007650
        /*0570*/ 	.word	0x000000ff
        /*0574*/ 	.word	0x000000a0
        /*0578*/ 	.short	0x010a
        /*057a*/ 	.byte	0x07
	.zero		1


	//   ....[54]....
        /*057c*/ 	.word	0x00009500
        /*0580*/ 	.word	0x000000ff
        /*0584*/ 	.word	0x000000a8
        /*0588*/ 	.short	0x0101
        /*058a*/ 	.byte	0x07
	.zero		1


	//   ....[55]....
        /*058c*/ 	.word	0x00009830
        /*0590*/ 	.word	0x000000ff
        /*0594*/ 	.word	0x000000b0
        /*0598*/ 	.short	0x0101
        /*059a*/ 	.byte	0x07
	.zero		1


	//   ....[56]....
        /*059c*/ 	.word	0x00009840
        /*05a0*/ 	.word	0x000000ff
        /*05a4*/ 	.word	0x000000d8
        /*05a8*/ 	.short	0x010a
        /*05aa*/ 	.byte	0x07
	.zero		1


	//   ....[57]....
        /*05ac*/ 	.word	0x00009e50
        /*05b0*/ 	.word	0x000000ff
        /*05b4*/ 	.word	0x000000a0
        /*05b8*/ 	.short	0x010a
        /*05ba*/ 	.byte	0x07
	.zero		1


	//   ....[58]....
        /*05bc*/ 	.word	0x0000b650
        /*05c0*/ 	.word	0x000000ff
        /*05c4*/ 	.word	0x000000a8
        /*05c8*/ 	.short	0x0101
        /*05ca*/ 	.byte	0x07
	.zero		1


	//   ....[59]....
        /*05cc*/ 	.word	0x0000b900
        /*05d0*/ 	.word	0x000000ff
        /*05d4*/ 	.word	0x000000b0
        /*05d8*/ 	.short	0x0101
        /*05da*/ 	.byte	0x07
	.zero		1


	//   ....[60]....
        /*05dc*/ 	.word	0x0000b910
        /*05e0*/ 	.word	0x000000ff
        /*05e4*/ 	.word	0x000000d8
        /*05e8*/ 	.short	0x010a
        /*05ea*/ 	.byte	0x07
	.zero		1


	//   ....[61]....
        /*05ec*/ 	.word	0x0000beb0
        /*05f0*/ 	.word	0x00000004
        /*05f4*/ 	.word	0x000000d8
        /*05f8*/ 	.short	0x010a
        /*05fa*/ 	.byte	0xff
	.zero		1


	//   ....[62]....
        /*05fc*/ 	.word	0x0000c2c0
        /*0600*/ 	.word	0x000000ff
        /*0604*/ 	.word	0x000000a8
        /*0608*/ 	.short	0x0101
        /*060a*/ 	.byte	0x06
	.zero		1


	//   ....[63]....
        /*060c*/ 	.word	0x0000c4e0
        /*0610*/ 	.word	0x000000ff
        /*0614*/ 	.word	0x000000d8
        /*0618*/ 	.short	0x0101
        /*061a*/ 	.byte	0x06
	.zero		1


	//   ....[64]....
        /*061c*/ 	.word	0x0000c990
        /*0620*/ 	.word	0x000000ff
        /*0624*/ 	.word	0x000000a8
        /*0628*/ 	.short	0x0101
        /*062a*/ 	.byte	0x06
	.zero		1


	//   ....[65]....
        /*062c*/ 	.word	0x0000c9c0
        /*0630*/ 	.word	0x000000ff
        /*0634*/ 	.word	0x000000d8
        /*0638*/ 	.short	0x0101
        /*063a*/ 	.byte	0x06
	.zero		1


	//   ....[66]....
        /*063c*/ 	.word	0x0000ca40
        /*0640*/ 	.word	0x000000ff
        /*0644*/ 	.word	0x000000d8
        /*0648*/ 	.short	0x0101
        /*064a*/ 	.byte	0x06
	.zero		1


	//   ....[67]....
        /*064c*/ 	.word	0x0000ca50
        /*0650*/ 	.word	0x000000ff
        /*0654*/ 	.word	0x000000c0
        /*0658*/ 	.short	0x010a
        /*065a*/ 	.byte	0x06
	.zero		1


	//   ....[68]....
        /*065c*/ 	.word	0x0000ca70
        /*0660*/ 	.word	0x000000ff
        /*0664*/ 	.word	0x000000e8
        /*0668*/ 	.short	0x010a
        /*066a*/ 	.byte	0x06
	.zero		1


	//   ....[69]....
        /*066c*/ 	.word	0x0000d210
        /*0670*/ 	.word	0x000000ff
        /*0674*/ 	.word	0x000000a8
        /*0678*/ 	.short	0x0101
        /*067a*/ 	.byte	0x06
	.zero		1


	//   ....[70]....
        /*067c*/ 	.word	0x0000d230
        /*0680*/ 	.word	0x000000ff
        /*0684*/ 	.word	0x000000e0
        /*0688*/ 	.short	0x0101
        /*068a*/ 	.byte	0x06
	.zero		1


	//   ....[71]....
        /*068c*/ 	.word	0x0000d3b0
        /*0690*/ 	.word	0x000000ff
        /*0694*/ 	.word	0x000000e8
        /*0698*/ 	.short	0x010a
        /*069a*/ 	.byte	0x06
	.zero		1


	//   ....[72]....
        /*069c*/ 	.word	0x0000d400
        /*06a0*/ 	.word	0x00000004
        /*06a4*/ 	.word	0x000000e0
        /*06a8*/ 	.short	0x010a
        /*06aa*/ 	.byte	0xff
	.zero		1


	//   ....[73]....
        /*06ac*/ 	.word	0x0000d460
        /*06b0*/ 	.word	0x00000004
        /*06b4*/ 	.word	0x00000000
        /*06b8*/ 	.short	0x010a
        /*06ba*/ 	.byte	0xff
	.zero		1


	//   ....[74]....
        /*06bc*/ 	.word	0x0000d4c0
        /*06c0*/ 	.word	0x00000004
        /*06c4*/ 	.word	0x00000010
        /*06c8*/ 	.short	0x010a
        /*06ca*/ 	.byte	0xff
	.zero		1


	//   ....[75]....
        /*06cc*/ 	.word	0x0000d530
        /*06d0*/ 	.word	0x00000009
        /*06d4*/ 	.word	0x00000010
        /*06d8*/ 	.short	0x010a
        /*06da*/ 	.byte	0xff
	.zero		1


	//   ....[76]....
        /*06dc*/ 	.word	0x0000d5b0
        /*06e0*/ 	.word	0x00000009
        /*06e4*/ 	.word	0x000000a8
        /*06e8*/ 	.short	0x010a
        /*06ea*/ 	.byte	0xff
	.zero		1


	//   ....[77]....
        /*06ec*/ 	.word	0x0000d630
        /*06f0*/ 	.word	0x00000009
        /*06f4*/ 	.word	0x000000b0
        /*06f8*/ 	.short	0x010a
        /*06fa*/ 	.byte	0xff
	.zero		1


	//   ....[78]....
        /*06fc*/ 	.word	0x0000d6a0
        /*0700*/ 	.word	0x00000009
        /*0704*/ 	.word	0x00000010
        /*0708*/ 	.short	0x010a
        /*070a*/ 	.byte	0xff
	.zero		1


	//   ....[79]....
        /*070c*/ 	.word	0x0000d710
        /*0710*/ 	.word	0x00000004
        /*0714*/ 	.word	0x00000010
        /*0718*/ 	.short	0x010a
        /*071a*/ 	.byte	0xff
	.zero		1


	//   ....[80]....
        /*071c*/ 	.word	0x0000d790
        /*0720*/ 	.word	0x00000004
        /*0724*/ 	.word	0x000000a8
        /*0728*/ 	.short	0x010a
        /*072a*/ 	.byte	0xff
	.zero		1


	//   ....[81]....
        /*072c*/ 	.word	0x0000d830
        /*0730*/ 	.word	0x00000004
        /*0734*/ 	.word	0x000000b0
        /*0738*/ 	.short	0x010a
        /*073a*/ 	.byte	0xff
	.zero		1


	//   ....[82]....
        /*073c*/ 	.word	0x0000d8b0
        /*0740*/ 	.word	0x00000004
        /*0744*/ 	.word	0x00000058
        /*0748*/ 	.short	0x010a
        /*074a*/ 	.byte	0xff
	.zero		1


	//   ....[83]....
        /*074c*/ 	.word	0x0000d930
        /*0750*/ 	.word	0x00000004
        /*0754*/ 	.word	0x00000008
        /*0758*/ 	.short	0x010a
        /*075a*/ 	.byte	0xff
	.zero		1


	//   ....[84]....
        /*075c*/ 	.word	0x0000d9b0
        /*0760*/ 	.word	0x00000004
        /*0764*/ 	.word	0x00000060
        /*0768*/ 	.short	0x010a
        /*076a*/ 	.byte	0xff
	.zero		1


	//   ....[85]....
        /*076c*/ 	.word	0x0000da30
        /*0770*/ 	.word	0x00000005
        /*0774*/ 	.word	0x00000058
        /*0778*/ 	.short	0x010a
        /*077a*/ 	.byte	0xff
	.zero		1


	//   ....[86]....
        /*077c*/ 	.word	0x0000dab0
        /*0780*/ 	.word	0x00000009
        /*0784*/ 	.word	0x00000058
        /*0788*/ 	.short	0x010a
        /*078a*/ 	.byte	0xff
	.zero		1


	//   ....[87]....
        /*078c*/ 	.word	0x0000db40
        /*0790*/ 	.word	0x00000004
        /*0794*/ 	.word	0x00000058
        /*0798*/ 	.short	0x010a
        /*079a*/ 	.byte	0xff
	.zero		1


	//   ....[88]....
        /*079c*/ 	.word	0x0000dbb0
        /*07a0*/ 	.word	0x00000004
        /*07a4*/ 	.word	0x00000008
        /*07a8*/ 	.short	0x010a
        /*07aa*/ 	.byte	0xff
	.zero		1


	//   ....[89]....
        /*07ac*/ 	.word	0x0000dc30
        /*07b0*/ 	.word	0x00000004
        /*07b4*/ 	.word	0x000000d8
        /*07b8*/ 	.short	0x010a
        /*07ba*/ 	.byte	0xff
	.zero		1


	//   ....[90]....
        /*07bc*/ 	.word	0x0000dc90
        /*07c0*/ 	.word	0x00000004
        /*07c4*/ 	.word	0x000000a0
        /*07c8*/ 	.short	0x010a
        /*07ca*/ 	.byte	0xff
	.zero		1


	//   ....[91]....
        /*07cc*/ 	.word	0x0000dcf0
        /*07d0*/ 	.word	0x00000004
        /*07d4*/ 	.word	0x000000d8
        /*07d8*/ 	.short	0x010a
        /*07da*/ 	.byte	0xff
	.zero		1


	//   ....[92]....
        /*07dc*/ 	.word	0x0000dd70
        /*07e0*/ 	.word	0x00000004
        /*07e4*/ 	.word	0x000000a0
        /*07e8*/ 	.short	0x010a
        /*07ea*/ 	.byte	0xff
	.zero		1


	//   ....[93]....
        /*07ec*/ 	.word	0x0000ddf0
        /*07f0*/ 	.word	0x00000004
        /*07f4*/ 	.word	0x000000d8
        /*07f8*/ 	.short	0x010a
        /*07fa*/ 	.byte	0xff
	.zero		1


	//   ....[94]....
        /*07fc*/ 	.word	0x0000de70
        /*0800*/ 	.word	0x00000004
        /*0804*/ 	.word	0x000000a0
        /*0808*/ 	.short	0x010a
        /*080a*/ 	.byte	0xff
	.zero		1


	//   ....[95]....
        /*080c*/ 	.word	0x0000def0
        /*0810*/ 	.word	0x00000004
        /*0814*/ 	.word	0x000000d8
        /*0818*/ 	.short	0x010a
        /*081a*/ 	.byte	0xff
	.zero		1


	//   ....[96]....
        /*081c*/ 	.word	0x0000df60
        /*0820*/ 	.word	0x00000004
        /*0824*/ 	.word	0x000000d8
        /*0828*/ 	.short	0x010a
        /*082a*/ 	.byte	0xff
	.zero		1


	//   ....[97]....
        /*082c*/ 	.word	0x0000dfb0
        /*0830*/ 	.word	0x000000ff
        /*0834*/ 	.word	0x000000c0
        /*0838*/ 	.short	0x010a
        /*083a*/ 	.byte	0x06
	.zero		1


	//   ....[98]....
        /*083c*/ 	.word	0x0000e020
        /*0840*/ 	.word	0x000000ff
        /*0844*/ 	.word	0x000000e8
        /*0848*/ 	.short	0x010a
        /*084a*/ 	.byte	0x06
	.zero		1


	//   ....[99]....
        /*084c*/ 	.word	0x0000e080
        /*0850*/ 	.word	0x000000ff
        /*0854*/ 	.word	0x000000e8
        /*0858*/ 	.short	0x010a
        /*085a*/ 	.byte	0x06
	.zero		1


	//----- nvinfo : EIATTR_NUM_MBARRIERS
	.align		4
.L_76:
        /*085c*/ 	.byte	0x03, 0x38
        /*085e*/ 	.short	0x001e


	//----- nvinfo : EIATTR_EXIT_INSTR_OFFSETS
	.align		4
        /*0860*/ 	.byte	0x04, 0x1c
        /*0862*/ 	.short	(.L_78 - .L_77)


	//   ....[0]....
.L_77:
        /*0864*/ 	.word	0x0000bf20


	//   ....[1]....
        /*0868*/ 	.word	0x0000d3e0


	//----- nvinfo : EIATTR_INDIRECT_BRANCH_TARGETS
	.align		4
.L_78:
        /*086c*/ 	.byte	0x04, 0x34
        /*086e*/ 	.short	(.L_80 - .L_79)


	//   ....[0]....
.L_79:
        /*0870*/ 	.word	.L_x_114@srel
        /*0874*/ 	.short	0x0
        /*0876*/ 	.short	0x0
        /*0878*/ 	.word	0x3
        /*087c*/ 	.word	.L_x_115@srel
        /*0880*/ 	.word	.L_x_116@srel
        /*0884*/ 	.word	.L_x_5@srel


	//   ....[1]....
        /*0888*/ 	.word	.L_x_118@srel
        /*088c*/ 	.short	0x0
        /*088e*/ 	.short	0x0
        /*0890*/ 	.word	0x3
        /*0894*/ 	.word	.L_x_119@srel
        /*0898*/ 	.word	.L_x_120@srel
        /*089c*/ 	.word	.L_x_5@srel


	//   ....[2]....
        /*08a0*/ 	.word	.L_x_122@srel
        /*08a4*/ 	.short	0x0
        /*08a6*/ 	.short	0x0
        /*08a8*/ 	.word	0x3
        /*08ac*/ 	.word	.L_x_123@srel
        /*08b0*/ 	.word	.L_x_124@srel
        /*08b4*/ 	.word	.L_x_5@srel


	//----- nvinfo : EIATTR_REQNTID
	.align		4
.L_80:
        /*08b8*/ 	.byte	0x04, 0x10
        /*08ba*/ 	.short	(.L_82 - .L_81)
.L_81:
        /*08bc*/ 	.word	0x00000200
        /*08c0*/ 	.word	0x00000001
        /*08c4*/ 	.word	0x00000001


	//----- nvinfo : EIATTR_CRS_STACK_SIZE
	.align		4
.L_82:
        /*08c8*/ 	.byte	0x04, 0x1e
        /*08ca*/ 	.short	(.L_84 - .L_83)
.L_83:
        /*08cc*/ 	.word	0x00000000


	//----- nvinfo : EIATTR_CBANK_PARAM_SIZE
	.align		4
.L_84:
        /*08d0*/ 	.byte	0x03, 0x19
        /*08d2*/ 	.short	0x02e8


	//----- nvinfo : EIATTR_PARAM_CBANK
	.align		4
        /*08d4*/ 	.byte	0x04, 0x0a
        /*08d6*/ 	.short	(.L_86 - .L_85)
	.align		4
.L_85:
        /*08d8*/ 	.word	index@(.nv.constant0.kernel_cutlass_kernel_flash_attncuteflash_fwd_sm100FlashAttentionForwardSm100_object_at__tensor0000o8011101213_tensor0000o8011101213_tensor0000o8010111213_tensor0000o8011101213_tensorptrf_0)
        /*08dc*/ 	.short	0x0380
        /*08de*/ 	.short	0x02e8


	//----- nvinfo : EIATTR_SW_WAR
	.align		4
.L_86:
        /*08e0*/ 	.byte	0x04, 0x36
        /*08e2*/ 	.short	(.L_88 - .L_87)
.L_87:
        /*08e4*/ 	.word	0x00000008
.L_88:


//--------------------- .nv.compat                --------------------------
	.section	.nv.compat,"",@"SHT_CUDA_COMPAT_INFO"
	.align	4
        /*0000*/ 	.byte	0x02, 0x02, 0x02, 0x00, 0x02, 0x05, 0x05, 0x00, 0x02, 0x03, 0x01, 0x00, 0x02, 0x06, 0x01, 0x00


//--------------------- .nv.callgraph             --------------------------
	.section	.nv.callgraph,"",@"SHT_CUDA_CALLGRAPH"
	.align	4
	.sectionentsize	8
	.align		4
        /*0000*/ 	.word	0x00000000
	.align		4
        /*0004*/ 	.word	0xffffffff
	.align		4
        /*0008*/ 	.word	0x00000000
	.align		4
        /*000c*/ 	.word	0xfffffffe
	.align		4
        /*0010*/ 	.word	0x00000000
	.align		4
        /*0014*/ 	.word	0xfffffffd
	.align		4
        /*0018*/ 	.word	0x00000000
	.align		4
        /*001c*/ 	.word	0xfffffffc


//--------------------- .nv.constant2.kernel_cutlass_kernel_flash_attncuteflash_fwd_sm100FlashAttentionForwardSm100_object_at__tensor0000o8011101213_tensor0000o8011101213_tensor0000o8010111213_tensor0000o8011101213_tensorptrf_0 --------------------------
	.section	.nv.constant2.kernel_cutlass_kernel_flash_attncuteflash_fwd_sm100FlashAttentionForwardSm100_object_at__tensor0000o8011101213_tensor0000o8011101213_tensor0000o8010111213_tensor0000o8011101213_tensorptrf_0,"a",@progbits
	.sectionflags	@""
	.align	4
.nv.constant2.kernel_cutlass_kernel_flash_attncuteflash_fwd_sm100FlashAttentionForwardSm100_object_at__tensor0000o8011101213_tensor0000o8011101213_tensor0000o8010111213_tensor0000o8011101213_tensorptrf_0:
        /*0000*/ 	.byte	0xe0, 0x05, 0x00, 0x00, 0xb0, 0x05, 0x00, 0x00, 0xf0, 0x48, 0x00, 0x00, 0xc0, 0x06, 0x00, 0x00
        /*0010*/ 	.byte	0x90, 0x06, 0x00, 0x00, 0xf0, 0x48, 0x00, 0x00, 0x40, 0x0d, 0x00, 0x00, 0xa0, 0x07, 0x00, 0x00
        /*0020*/ 	.byte	0xf0, 0x48, 0x00, 0x00


//--------------------- .text.kernel_cutlass_kernel_flash_attncuteflash_fwd_sm100FlashAttentionForwardSm100_object_at__tensor0000o8011101213_tensor0000o8011101213_tensor0000o8010111213_tensor0000o8011101213_tensorptrf_0 --------------------------
	.section	.text.kernel_cutlass_kernel_flash_attncuteflash_fwd_sm100FlashAttentionForwardSm100_object_at__tensor0000o8011101213_tensor0000o8011101213_tensor0000o8010111213_tensor0000o8011101213_tensorptrf_0,"ax",@progbits
	.align	128
        .global         kernel_cutlass_kernel_flash_attncuteflash_fwd_sm100FlashAttentionForwardSm100_object_at__tensor0000o8011101213_tensor0000o8011101213_tensor0000o8010111213_tensor0000o8011101213_tensorptrf_0
        .type           kernel_cutlass_kernel_flash_attncuteflash_fwd_sm100FlashAttentionForwardSm100_object_at__tensor0000o8011101213_tensor0000o8011101213_tensor0000o8010111213_tensor0000o8011101213_tensorptrf_0,@function
        .size           kernel_cutlass_kernel_flash_attncuteflash_fwd_sm100FlashAttentionForwardSm100_object_at__tensor0000o8011101213_tensor0000o8011101213_tensor0000o8010111213_tensor0000o8011101213_tensorptrf_0,(.L_x_128 - kernel_cutlass_kernel_flash_attncuteflash_fwd_sm100FlashAttentionForwardSm100_object_at__tensor0000o8011101213_tensor0000o8011101213_tensor0000o8010111213_tensor0000o8011101213_tensorptrf_0)
        .other          kernel_cutlass_kernel_flash_attncuteflash_fwd_sm100FlashAttentionForwardSm100_object_at__tensor0000o8011101213_tensor0000o8011101213_tensor0000o8010111213_tensor0000o8011101213_tensorptrf_0,@"STO_CUDA_ENTRY STV_DEFAULT"
kernel_cutlass_kernel_flash_attncuteflash_fwd_sm100FlashAttentionForwardSm100_object_at__tensor0000o8011101213_tensor0000o8011101213_tensor0000o8010111213_tensor0000o8011101213_tensorptrf_0:
.text.kernel_cutlass_kernel_flash_attncuteflash_fwd_sm100FlashAttentionForwardSm100_object_at__tensor0000o8011101213_tensor0000o8011101213_tensor0000o8010111213_tensor0000o8011101213_tensorptrf_0:
[----:B------:R-:W1:Y:S01]  /*0000*/  LDC R1, c[0x0][0x37c] ;  /* 0x0000df00ff017b82 */ /* 0x000e620000000800 */
[----:B------:R-:W2:Y:S02]  /*0010*/  S2R R3, SR_TID.X ;  /* 0x0000000000037919 */ /* 0x000ea40000002100 */
[----:B--2---:R-:W-:-:S04]  /*0020*/  SHF.R.U32.HI R0, RZ, 0x5, R3 ;  /* 0x00000005ff007819 */ /* 0x004fc80000011603 */
[----:B------:R-:W-:-:S13]  /*0030*/  R2UR UR4, R0 ;  /* 0x00000000000472ca */ /* 0x000fda00000e0000 */
[----:B------:R-:W-:Y:S01]  /*0040*/  UISETP.NE.AND UP0, UPT, UR4, URZ, UPT ;  /* 0x000000ff0400728c */ /* 0x000fe2000bf05270 */
[----:B------:R-:W-:-:S08]  /*0050*/  IMAD.U32 R2, RZ, RZ, UR4 ;  /* 0x00000004ff027e24 */ /* 0x000fd0000f8e00ff */
[----:B-1----:R-:W-:Y:S05]  /*0060*/  BRA.U UP0, `(.L_x_0) ;  /* 0x0000000500107547 */ /* 0x002fea000b800000 */
[----:B------:R-:W1:Y:S01]  /*0070*/  S2UR UR6, SR_CgaCtaId ;  /* 0x00000000000679c3 */ /* 0x000e620000008800 */
[----:B------:R-:W2:Y:S01]  /*0080*/  LDCU.64 UR4, c[0x0][0x348] ;  /* 0x00006900ff0477ac */ /* 0x000ea20008000a00 */
[----:B------:R-:W-:Y:S01]  /*0090*/  UMOV UR7, 0x400 ;  /* 0x0000040000077882 */ /* 0x000fe20000000000 */
[----:B------:R-:W-:Y:S01]  /*00a0*/  UMOV UR9, 0x1 ;  /* 0x0000000100097882 */ /* 0x000fe20000000000 */
[----:B------:R-:W-:Y:S01]  /*00b0*/  UMOV UR22, 0x100 ;  /* 0x0000010000167882 */ /* 0x000fe20000000000 */
[----:B------:R-:W-:Y:S01]  /*00c0*/  UMOV UR20, 0x4 ;  /* 0x0000000400147882 */ /* 0x000fe20000000000 */
[----:B------:R-:W-:-:S04]  /*00d0*/  UIADD3 UR22, UPT, UPT, -UR22, 0x100000, URZ ;  /* 0x0010000016167890 */ /* 0x000fc8000fffe1ff */
[----:B------:R-:W-:Y:S02]  /*00e0*/  USHF.L.U32 UR23, UR22, 0xb, URZ ;  /* 0x0000000b16177899 */ /* 0x000fe400080006ff */
[----:B------:R-:W-:Y:S01]  /*00f0*/  USHF.L.U32 UR22, UR22, 0x1, URZ ;  /* 0x0000000116167899 */ /* 0x000fe200080006ff */
[----:B------:R-:W-:Y:S01]  /*0100*/  UMOV UR16, 0x80 ;  /* 0x0000008000107882 */ /* 0x000fe20000000000 */
[----:B------:R-:W-:-:S04]  /*0110*/  UIADD3 UR20, UPT, UPT, -UR20, 0x100000, URZ ;  /* 0x0010000014147890 */ /* 0x000fc8000fffe1ff */
[----:B------:R-:W-:Y:S02]  /*0120*/  USHF.L.U32 UR21, UR20, 0xb, URZ ;  /* 0x0000000b14157899 */ /* 0x000fe400080006ff */
[----:B------:R-:W-:Y:S01]  /*0130*/  USHF.L.U32 UR20, UR20, 0x1, URZ ;  /* 0x0000000114147899 */ /* 0x000fe200080006ff */
[----:B------:R-:W-:Y:S01]  /*0140*/  UMOV UR18, 0x20 ;  /* 0x0000002000127882 */ /* 0x000fe20000000000 */
[----:B------:R-:W-:-:S04]  /*0150*/  UIADD3 UR16, UPT, UPT, -UR16, 0x100000, URZ ;  /* 0x0010000010107890 */ /* 0x000fc8000fffe1ff */
[----:B------:R-:W-:Y:S02]  /*0160*/  USHF.L.U32 UR17, UR16, 0xb, URZ ;  /* 0x0000000b10117899 */ /* 0x000fe400080006ff */
[----:B------:R-:W-:Y:S02]  /*0170*/  USHF.L.U32 UR16, UR16, 0x1, URZ ;  /* 0x0000000110107899 */ /* 0x000fe400080006ff */
[----:B------:R-:W-:-:S04]  /*0180*/  UIADD3 UR18, UPT, UPT, -UR18, 0x100000, URZ ;  /* 0x0010000012127890 */ /* 0x000fc8000fffe1ff */
[----:B------:R-:W-:Y:S02]  /*0190*/  USHF.L.U32 UR19, UR18, 0xb, URZ ;  /* 0x0000000b12137899 */ /* 0x000fe400080006ff */
[----:B------:R-:W-:Y:S02]  /*01a0*/  USHF.L.U32 UR18, UR18, 0x1, URZ ;  /* 0x0000000112127899 */ /* 0x000fe400080006ff */
[----:B--2---:R-:W-:Y:S02]  /*01b0*/  UIADD3 UR14, UP3, UPT, UR4, 0x80, URZ ;  /* 0x00000080040e7890 */ /* 0x004fe4000ff7e0ff */
[----:B------:R-:W-:Y:S02]  /*01c0*/  UIADD3 UR12, UP2, UPT, UR4, 0x100, URZ ;  /* 0x00000100040c7890 */ /* 0x000fe4000ff5e0ff */
[----:B------:R-:W-:Y:S02]  /*01d0*/  UIADD3 UR10, UP1, UPT, UR4, 0x180, URZ ;  /* 0x00000180040a7890 */ /* 0x000fe4000ff3e0ff */
[----:B------:R-:W-:-:S02]  /*01e0*/  UIADD3 UR8, UP0, UPT, UR4, 0x200, URZ ;  /* 0x0000020004087890 */ /* 0x000fc4000ff1e0ff */
[----:B-1----:R-:W-:Y:S02]  /*01f0*/  ULEA UR4, UR6, UR7, 0x18 ;  /* 0x0000000706047291 */ /* 0x002fe4000f8ec0ff */
[----:B------:R-:W-:-:S04]  /*0200*/  UIADD3 UR6, UPT, UPT, -UR9, 0x100000, URZ ;  /* 0x0010000009067890 */ /* 0x000fc8000fffe1ff */
[----:B------:R-:W-:Y:S02]  /*0210*/  USHF.L.U32 UR7, UR6, 0xb, URZ ;  /* 0x0000000b06077899 */ /* 0x000fe400080006ff */
[----:B------:R-:W-:Y:S02]  /*0220*/  USHF.L.U32 UR6, UR6, 0x1, URZ ;  /* 0x0000000106067899 */ /* 0x000fe400080006ff */
[----:B------:R-:W-:Y:S02]  /*0230*/  UIADD3.X UR15, UPT, UPT, URZ, UR5, URZ, UP3, !UPT ;  /* 0x00000005ff0f7290 */ /* 0x000fe40009ffe4ff */
[----:B------:R-:W-:Y:S02]  /*0240*/  UIADD3.X UR13, UPT, UPT, URZ, UR5, URZ, UP2, !UPT ;  /* 0x00000005ff0d7290 */ /* 0x000fe400097fe4ff */
[----:B------:R-:W-:Y:S02]  /*0250*/  UIADD3.X UR11, UPT, UPT, URZ, UR5, URZ, UP1, !UPT ;  /* 0x00000005ff0b7290 */ /* 0x000fe40008ffe4ff */
[----:B------:R-:W-:-:S03]  /*0260*/  UIADD3.X UR9, UPT, UPT, URZ, UR5, URZ, UP0, !UPT ;  /* 0x00000005ff097290 */ /* 0x000fc600087fe4ff */
[----:B------:R1:W-:Y:S02]  /*0270*/  UTMACCTL.PF [UR14] ;  /* 0x000000000e0079b9 */ /* 0x0003e40008040000 */
[----:B------:R1:W-:Y:S02]  /*0280*/  UTMACCTL.PF [UR12] ;  /* 0x000000000c0079b9 */ /* 0x0003e40008040000 */
[----:B------:R1:W-:Y:S02]  /*0290*/  UTMACCTL.PF [UR10] ;  /* 0x000000000a0079b9 */ /* 0x0003e40008040000 */
[----:B------:R1:W-:Y:S01]  /*02a0*/  UTMACCTL.PF [UR8] ;  /* 0x00000000080079b9 */ /* 0x0003e20008040000 */
[----:B------:R-:W2:Y:S02]  /*02b0*/  FENCE.VIEW.ASYNC.S ;  /* 0x00000000000073c6 */ /* 0x000ea40000000000 */
[----:B--2---:R1:W2:Y:S01]  /*02c0*/  SYNCS.EXCH.64 URZ, [UR4], UR6 ;  /* 0x0000000604ff75b2 */ /* 0x0042a20008000100 */
[----:B------:R1:W3:Y:S01]  /*02d0*/  SYNCS.EXCH.64 URZ, [UR4+0x8], UR6 ;  /* 0x0000080604ff75b2 */ /* 0x0002e20008000100 */
[----:B------:R1:W4:Y:S01]  /*02e0*/  SYNCS.EXCH.64 URZ, [UR4+0x10], UR6 ;  /* 0x0000100604ff75b2 */ /* 0x0003220008000100 */
[----:B------:R1:W5:Y:S01]  /*02f0*/  SYNCS.EXCH.64 URZ, [UR4+0x18], UR6 ;  /* 0x0000180604ff75b2 */ /* 0x0003620008000100 */
[----:B------:R1:W1:Y:S01]  /*0300*/  SYNCS.EXCH.64 URZ, [UR4+0x20], UR6 ;  /* 0x0000200604ff75b2 */ /* 0x0002620008000100 */
        /* <DEDUP_REMOVED lines=25> */
[----:B--2345:R-:W-:Y:S01]  /*04a0*/  NOP ;  /* 0x0000000000007918 */ /* 0x03cfe20000000000 */
.L_x_0:
[----:B-1----:R-:W-:Y:S01]  /*04b0*/  R2UR UR4, R0 ;  /* 0x00000000000472ca */ /* 0x002fe200000e0000 */
[----:B------:R-:W-:-:S12]  /*04c0*/  NOP ;  /* 0x0000000000007918 */ /* 0x000fd80000000000 */
[----:B------:R-:W-:Y:S01]  /*04d0*/  UISETP.GT.AND UP0, UPT, UR4, 0xb, UPT ;  /* 0x0000000b0400788c */ /* 0x000fe2000bf04270 */
[----:B------:R-:W-:Y:S08]  /*04e0*/  BAR.SYNC.DEFER_BLOCKING 0x0 ;  /* 0x0000000000007b1d */ /* 0x000ff00000010000 */
[----:B------:R-:W-:Y:S05]  /*04f0*/  BRA.U UP0, `(.L_x_1) ;  /* 0x00000001007c7547 */ /* 0x000fea000b800000 */
[----:B------:R-:W-:-:S13]  /*0500*/  R2UR UR4, R0 ;  /* 0x00000000000472ca */ /* 0x000fda00000e0000 */
[----:B------:R-:W-:-:S09]  /*0510*/  UISETP.GT.AND UP0, UPT, UR4, 0x5, UPT ;  /* 0x000000050400788c */ /* 0x000fd2000bf04270 */
[----:B------:R-:W-:Y:S05]  /*0520*/  BRA.U UP0, `(.L_x_2) ;  /* 0x0000000100387547 */ /* 0x000fea000b800000 */
[----:B------:R-:W-:Y:S01]  /*0530*/  R2UR UR4, R0 ;  /* 0x00000000000472ca */ /* 0x000fe200000e0000 */
[----:B------:R-:W-:-:S12]  /*0540*/  IMAD.MOV.U32 R5, RZ, RZ, -0x4 ;  /* 0xfffffffcff057424 */ /* 0x000fd800078e00ff */
[----:B------:R-:W-:-:S05]  /*0550*/  IMAD.U32 R4, RZ, RZ, UR4 ;  /* 0x00000004ff047e24 */ /* 0x000fca000f8e00ff */
[----:B------:R-:W-:-:S05]  /*0560*/  VIADDMNMX.U32 R4, R5, R4, 0x2, PT ;  /* 0x0000000205047446 */ /* 0x000fca0003800004 */
[----:B------:R-:W-:-:S04]  /*0570*/  IMAD.SHL.U32 R6, R4, 0x4, RZ ;  /* 0x0000000404067824 */ /* 0x000fc800078e00ff */
[----:B------:R-:W1:Y:S02]  /*0580*/  LDC R4, c[0x2][R6] ;  /* 0x0080000006047b82 */ /* 0x000e640000000800 */
[----:B-1----:R-:W-:-:S04]  /*0590*/  SHF.R.S32.HI R5, RZ, 0x1f, R4 ;  /* 0x0000001fff057819 */ /* 0x002fc80000011404 */
.L_x_114:
[----:B------:R-:W-:Y:S05]  /*05a0*/  BRX R4 -0x5b0                                                                                                                                                                                                      (*"BRANCH_TARGETS .L_x_115,.L_x_116,.L_x_5"*) ;  /* 0xfffffff804947949 */ /* 0x000fea000383ffff */
.L_x_116:
[----:B------:R-:W-:-:S08]  /*05b0*/  NOP ;  /* 0x0000000000007918 */ /* 0x000fd00000000000 */
[----:B------:R-:W1:-:S00]  /*05c0*/  USETMAXREG.DEALLOC.CTAPOOL 0x30 ;  /* 0x00000030000079c8 */ /* 0x000e4000080e0500 */
[----:B-1----:R-:W-:Y:S05]  /*05d0*/  BRA `(.L_x_3) ;  /* 0x000000b800407947 */ /* 0x002fea0003800000 */
.L_x_115:
[----:B------:R-:W-:-:S08]  /*05e0*/  NOP ;  /* 0x0000000000007918 */ /* 0x000fd00000000000 */
[----:B------:R-:W1:-:S00]  /*05f0*/  USETMAXREG.DEALLOC.CTAPOOL 0x30 ;  /* 0x00000030000079c8 */ /* 0x000e4000080e0500 */
[----:B-1----:R-:W-:Y:S05]  /*0600*/  BRA `(.L_x_3) ;  /* 0x000000b800347947 */ /* 0x002fea0003800000 */
.L_x_2:
[----:B------:R-:W-:Y:S01]  /*0610*/  R2UR UR4, R0 ;  /* 0x00000000000472ca */ /* 0x000fe200000e0000 */
[----:B------:R-:W-:-:S12]  /*0620*/  IMAD.MOV.U32 R5, RZ, RZ, -0x6 ;  /* 0xfffffffaff057424 */ /* 0x000fd800078e00ff */
[----:B------:R-:W-:-:S05]  /*0630*/  IMAD.U32 R4, RZ, RZ, UR4 ;  /* 0x00000004ff047e24 */ /* 0x000fca000f8e00ff */
[----:B------:R-:W-:-:S05]  /*0640*/  VIADDMNMX.U32 R4, R5, R4, 0x2, PT ;  /* 0x0000000205047446 */ /* 0x000fca0003800004 */
[----:B------:R-:W-:-:S04]  /*0650*/  IMAD.SHL.U32 R6, R4, 0x4, RZ ;  /* 0x0000000404067824 */ /* 0x000fc800078e00ff */
[----:B------:R-:W1:Y:S02]  /*0660*/  LDC R4, c[0x2][R6+0xc] ;  /* 0x0080030006047b82 */ /* 0x000e640000000800 */
[----:B-1----:R-:W-:-:S04]  /*0670*/  SHF.R.S32.HI R5, RZ, 0x1f, R4 ;  /* 0x0000001fff057819 */ /* 0x002fc80000011404 */
.L_x_118:
[----:B------:R-:W-:Y:S05]  /*0680*/  BRX R4 -0x690                                                                                                                                                                                                      (*"BRANCH_TARGETS .L_x_119,.L_x_120,.L_x_5"*) ;  /* 0xfffffff8045c7949 */ /* 0x000fea000383ffff */
.L_x_120:
[----:B------:R-:W-:-:S08]  /*0690*/  NOP ;  /* 0x0000000000007918 */ /* 0x000fd00000000000 */
[----:B------:R-:W1:-:S00]  /*06a0*/  USETMAXREG.DEALLOC.CTAPOOL 0x30 ;  /* 0x00000030000079c8 */ /* 0x000e4000080e0500 */
[----:B-1----:R-:W-:Y:S05]  /*06b0*/  BRA `(.L_x_3) ;  /* 0x000000b800087947 */ /* 0x002fea0003800000 */
.L_x_119:
[----:B------:R-:W-:-:S08]  /*06c0*/  NOP ;  /* 0x0000000000007918 */ /* 0x000fd00000000000 */
[----:B------:R-:W1:-:S00]  /*06d0*/  USETMAXREG.DEALLOC.CTAPOOL 0x30 ;  /* 0x00000030000079c8 */ /* 0x000e4000080e0500 */
[----:B-1----:R-:W-:Y:S05]  /*06e0*/  BRA `(.L_x_3) ;  /* 0x000000b400fc7947 */ /* 0x002fea0003800000 */
.L_x_1:
        /* <DEDUP_REMOVED lines=10> */
.L_x_122:
[----:B------:R-:W-:Y:S05]  /*0790*/  BRX R4 -0x7a0                                                                                                                                                                                                      (*"BRANCH_TARGETS .L_x_123,.L_x_124,.L_x_5"*) ;  /* 0xfffffff804187949 */ /* 0x000fea000383ffff */
.L_x_124:
[----:B------:R-:W-:-:S08]  /*07a0*/  NOP ;  /* 0x0000000000007918 */ /* 0x000fd00000000000 */
[----:B------:R-:W1:-:S00]  /*07b0*/  USETMAXREG.DEALLOC.CTAPOOL 0x30 ;  /* 0x00000030000079c8 */ /* 0x000e4000080e0500 */
[----:B------:R-:W2:Y:S01]  /*07c0*/  S2UR UR14, SR_CTAID.X ;  /* 0x00000000000e79c3 */ /* 0x000ea20000002500 */
[----:B------:R-:W2:Y:S01]  /*07d0*/  LDCU UR4, c[0x0][0x640] ;  /* 0x0000c800ff0477ac */ /* 0x000ea20008000800 */
[----:B------:R-:W3:Y:S01]  /*07e0*/  LDCU.U8 UR8, c[0x0][0x644] ;  /* 0x0000c880ff0877ac */ /* 0x000ee20008000000 */
[----:B------:R-:W4:Y:S01]  /*07f0*/  LDCU.U8 UR7, c[0x0][0x645] ;  /* 0x0000c8a0ff0777ac */ /* 0x000f220008000000 */
[----:B------:R-:W5:Y:S01]  /*0800*/  LDCU UR6, c[0x0][0x654] ;  /* 0x0000ca80ff0677ac */ /* 0x000f620008000800 */
[----:B------:R-:W1:Y:S01]  /*0810*/  LDCU.U8 UR13, c[0x0][0x638] ;  /* 0x0000c700ff0d77ac */ /* 0x000e620008000000 */
[----:B------:R-:W1:Y:S01]  /*0820*/  LDCU.U8 UR15, c[0x0][0x650] ;  /* 0x0000ca00ff0f77ac */ /* 0x000e620008000000 */
[----:B--2---:R-:W-:Y:S01]  /*0830*/  UIMAD.WIDE.U32 UR4, UR14, UR4, URZ ;  /* 0x000000040e0472a5 */ /* 0x004fe2000f8e00ff */
[----:B------:R-:W2:Y:S03]  /*0840*/  LDCU.U8 UR11, c[0x0][0x639] ;  /* 0x0000c720ff0b77ac */ /* 0x000ea60008000000 */
[----:B------:R-:W-:Y:S01]  /*0850*/  UIADD3 UR4, UPT, UPT, -UR5, UR14, URZ ;  /* 0x0000000e05047290 */ /* 0x000fe2000fffe1ff */
[----:B------:R-:W2:Y:S03]  /*0860*/  LDCU.U8 UR12, c[0x0][0x651] ;  /* 0x0000ca20ff0c77ac */ /* 0x000ea60008000000 */
[----:B---3--:R-:W-:Y:S01]  /*0870*/  USHF.R.U32.HI UR4, URZ, UR8, UR4 ;  /* 0x00000008ff047299 */ /* 0x008fe20008011604 */
[----:B------:R-:W3:Y:S03]  /*0880*/  LDCU.64 UR8, c[0x0][0x630] ;  /* 0x0000c600ff0877ac */ /* 0x000ee60008000a00 */
[----:B------:R-:W-:-:S04]  /*0890*/  UIADD3 UR4, UPT, UPT, UR5, UR4, URZ ;  /* 0x0000000405047290 */ /* 0x000fc8000fffe0ff */
[----:B----4-:R-:W-:Y:S01]  /*08a0*/  USHF.R.U32.HI UR10, URZ, UR7, UR4 ;  /* 0x00000007ff0a7299 */ /* 0x010fe20008011604 */
[----:B------:R-:W4:Y:S03]  /*08b0*/  LDCU UR7, c[0x0][0x63c] ;  /* 0x0000c780ff0777ac */ /* 0x000f260008000800 */
[----:B-----5:R-:W-:Y:S02]  /*08c0*/  UISETP.GE.AND UP0, UPT, UR10, UR6, UPT ;  /* 0x000000060a00728c */ /* 0x020fe4000bf06270 */
[----:B------:R-:W-:Y:S02]  /*08d0*/  UIADD3 UR4, UPT, UPT, -UR10, URZ, URZ ;  /* 0x000000ff0a047290 */ /* 0x000fe4000fffe1ff */
[----:B-1----:R-:W-:Y:S01]  /*08e0*/  USEL UR6, UR13, UR15, !UP0 ;  /* 0x0000000f0d067287 */ /* 0x002fe2000c000000 */
[----:B------:R-:W1:Y:S03]  /*08f0*/  LDCU.U8 UR15, c[0x0][0x62c] ;  /* 0x0000c580ff0f77ac */ /* 0x000e660008000000 */
[----:B------:R-:W-:-:S03]  /*0900*/  ULOP3.LUT UR6, UR6, 0xff, URZ, 0xc0, !UPT ;  /* 0x000000ff06067892 */ /* 0x000fc6000f8ec0ff */
[----:B---3--:R-:W3:Y:S01]  /*0910*/  @UP0 LDCU UR9, c[0x0][0x64c] ;  /* 0x0000c980ff0907ac */ /* 0x008ee20008000800 */
[----:B----4-:R-:W-:Y:S01]  /*0920*/  UIMAD UR7, UR4, UR7, UR14 ;  /* 0x00000007040772a4 */ /* 0x010fe2000f8e020e */
[----:B------:R-:W4:Y:S03]  /*0930*/  @UP0 LDCU UR8, c[0x0][0x648] ;  /* 0x0000c900ff0807ac */ /* 0x000f260008000800 */
[----:B---3--:R-:W-:Y:S02]  /*0940*/  UIMAD.WIDE.U32 UR4, UR7, UR9, URZ ;  /* 0x00000009070472a5 */ /* 0x008fe4000f8e00ff */
[----:B--2---:R-:W-:Y:S02]  /*0950*/  USEL UR9, UR11, UR12, !UP0 ;  /* 0x0000000c0b097287 */ /* 0x004fe4000c000000 */
[----:B------:R-:W-:Y:S01]  /*0960*/  UIADD3 UR4, UPT, UPT, UR7, -UR5, URZ ;  /* 0x8000000507047290 */ /* 0x000fe2000fffe0ff */
[----:B------:R-:W2:Y:S03]  /*0970*/  LDCU.64 UR12, c[0x0][0x620] ;  /* 0x0000c400ff0c77ac */ /* 0x000ea60008000a00 */
[----:B------:R-:W-:-:S02]  /*0980*/  USHF.R.U32.HI UR4, URZ, UR6, UR4 ;  /* 0x00000006ff047299 */ /* 0x000fc40008011604 */
[----:B------:R-:W-:Y:S02]  /*0990*/  ULOP3.LUT UR6, UR9, 0xff, URZ, 0xc0, !UPT ;  /* 0x000000ff09067892 */ /* 0x000fe4000f8ec0ff */
[----:B------:R-:W-:Y:S01]  /*09a0*/  UIADD3 UR4, UPT, UPT, UR5, UR4, URZ ;  /* 0x0000000405047290 */ /* 0x000fe2000fffe0ff */
[----:B------:R-:W3:Y:S03]  /*09b0*/  LDCU UR5, c[0x0][0x628] ;  /* 0x0000c500ff0577ac */ /* 0x000ee60008000800 */
[----:B------:R-:W-:Y:S01]  /*09c0*/  USHF.R.U32.HI UR9, URZ, UR6, UR4 ;  /* 0x00000006ff097299 */ /* 0x000fe20008011604 */
[----:B------:R-:W5:Y:S03]  /*09d0*/  LDCU.U8 UR11, c[0x0][0x62d] ;  /* 0x0000c5a0ff0b77ac */ /* 0x000f660008000000 */
[----:B------:R-:W-:-:S04]  /*09e0*/  UIADD3 UR4, UPT, UPT, -UR9, URZ, URZ ;  /* 0x000000ff09047290 */ /* 0x000fc8000fffe1ff */
[----:B----4-:R-:W-:-:S04]  /*09f0*/  UIMAD UR4, UR8, UR4, UR7 ;  /* 0x00000004080472a4 */ /* 0x010fc8000f8e0207 */
[----:B--2---:R-:W-:-:S04]  /*0a00*/  UIMAD UR6, UR10, UR12, UR4 ;  /* 0x0000000c0a0672a4 */ /* 0x004fc8000f8e0204 */
[----:B---3--:R-:W-:-:S07]  /*0a10*/  UIMAD.WIDE.U32 UR4, UR6, UR5, URZ ;  /* 0x00000005060472a5 */ /* 0x008fce000f8e00ff */
[----:B------:R-:W-:Y:S02]  /*0a20*/  UMOV UR4, UR5 ;  /* 0x0000000500047c82 */ /* 0x000fe40008000000 */
[----:B------:R-:W-:Y:S02]  /*0a30*/  UIADD3 UR12, UPT, UPT, UR6, -UR4, URZ ;  /* 0x80000004060c7290 */ /* 0x000fe4000fffe0ff */
[----:B------:R-:W2:Y:S02]  /*0a40*/  LDCU UR5, c[0x0][0x60c] ;  /* 0x0000c180ff0577ac */ /* 0x000ea40008000800 */
[----:B-1----:R-:W-:-:S04]  /*0a50*/  USHF.R.U32.HI UR12, URZ, UR15, UR12 ;  /* 0x0000000fff0c7299 */ /* 0x002fc8000801160c */
[----:B------:R-:W-:-:S04]  /*0a60*/  UIADD3 UR12, UPT, UPT, UR4, UR12, URZ ;  /* 0x0000000c040c7290 */ /* 0x000fc8000fffe0ff */
[----:B-----5:R-:W-:-:S04]  /*0a70*/  USHF.R.U32.HI UR12, URZ, UR11, UR12 ;  /* 0x0000000bff0c7299 */ /* 0x020fc8000801160c */
[----:B------:R-:W-:Y:S02]  /*0a80*/  UIADD3 UR11, UPT, UPT, -UR12, URZ, URZ ;  /* 0x000000ff0c0b7290 */ /* 0x000fe4000fffe1ff */
[----:B--2---:R-:W-:Y:S02]  /*0a90*/  UISETP.GE.AND UP0, UPT, UR14, UR5, UPT ;  /* 0x000000050e00728c */ /* 0x004fe4000bf06270 */
[----:B------:R-:W-:-:S07]  /*0aa0*/  UIMAD UR11, UR11, UR13, UR6 ;  /* 0x0000000d0b0b72a4 */ /* 0x000fce000f8e0206 */
[----:B------:R-:W-:Y:S05]  /*0ab0*/  BRA.U UP0, `(.L_x_5) ;  /* 0x0000003d008c7547 */ /* 0x000fea000b800000 */
[----:B------:R-:W1:Y:S01]  /*0ac0*/  S2UR UR4, SR_CgaCtaId ;  /* 0x00000000000479c3 */ /* 0x000e620000008800 */
[----:B------:R-:W-:Y:S01]  /*0ad0*/  UMOV UR5, 0x400 ;  /* 0x0000040000057882 */ /* 0x000fe20000000000 */
[----:B------:R-:W2:Y:S01]  /*0ae0*/  LDCU.64 UR6, c[0x0][0x348] ;  /* 0x00006900ff0677ac */ /* 0x000ea20008000a00 */
[----:B------:R-:W-:Y:S01]  /*0af0*/  ULOP3.LUT UR10, URZ, UR9, URZ, 0x33, !UPT ;  /* 0x00000009ff0a7292 */ /* 0x000fe2000f8e33ff */
[----:B------:R-:W-:Y:S02]  /*0b00*/  UMOV UR15, 0x10 ;  /* 0x00000010000f7882 */ /* 0x000fe40000000000 */
[----:B------:R-:W-:Y:S01]  /*0b10*/  UMOV UR9, URZ ;  /* 0x000000ff00097c82 */ /* 0x000fe20008000000 */
[----:B------:R-:W-:Y:S01]  /*0b20*/  UMOV UR16, 0x20 ;  /* 0x0000002000107882 */ /* 0x000fe20000000000 */
[----:B--2---:R-:W-:Y:S02]  /*0b30*/  UIADD3 UR6, UP0, UPT, UR6, 0x200, URZ ;  /* 0x0000020006067890 */ /* 0x004fe4000ff1e0ff */
[----:B-1----:R-:W-:Y:S01]  /*0b40*/  ULEA UR4, UR4, UR5, 0x18 ;  /* 0x0000000504047291 */ /* 0x002fe2000f8ec0ff */
[----:B------:R-:W1:Y:S03]  /*0b50*/  LDCU UR5, c[0x0][0x614] ;  /* 0x0000c280ff0577ac */ /* 0x000e660008000800 */
[----:B------:R-:W-:-:S02]  /*0b60*/  UIADD3 UR8, UPT, UPT, UR4, 0x800, URZ ;  /* 0x0000080004087890 */ /* 0x000fc4000fffe0ff */
[----:B------:R-:W-:-:S03]  /*0b70*/  UIADD3.X UR7, UPT, UPT, URZ, UR7, URZ, UP0, !UPT ;  /* 0x00000007ff077290 */ /* 0x000fc600087fe4ff */
[----:B------:R-:W2:Y:S01]  /*0b80*/  SYNCS.PHASECHK.TRANS64.TRYWAIT P0, [UR4+0xe0], RZ ;  /* 0x0000e0ffff0075a7 */ /* 0x000ea20008001104 */
[----:B------:R-:W-:Y:S02]  /*0b90*/  UIADD3 UR14, UPT, UPT, UR4, 0x2800, URZ ;  /* 0x00002800040e7890 */ /* 0x000fe4000fffe0ff */
[----:B------:R-:W-:Y:S02]  /*0ba0*/  UIADD3 UR13, UPT, UPT, UR4, 0x3800, URZ ;  /* 0x00003800040d7890 */ /* 0x000fe4000fffe0ff */
[----:B-1----:R-:W-:Y:S02]  /*0bb0*/  UIADD3 UR10, UPT, UPT, UR10, UR5, URZ ;  /* 0x000000050a0a7290 */ /* 0x002fe4000fffe0ff */
[----:B------:R-:W-:Y:S02]  /*0bc0*/  UIADD3 UR5, UPT, UPT, UR4, 0x1800, URZ ;  /* 0x0000180004057890 */ /* 0x000fe4000fffe0ff */
[----:B------:R-:W-:Y:S01]  /*0bd0*/  USHF.L.U32 UR10, UR10, 0x7, URZ ;  /* 0x000000070a0a7899 */ /* 0x000fe200080006ff */
[----:B--2---:R-:W-:Y:S11]  /*0be0*/  @!P0 BRA `(.L_x_6) ;  /* 0x000000c800008947 */ /* 0x004ff60003800000 */
.L_x_59:
[----:B------:R2:W-:Y:S01]  /*0bf0*/  UTMASTG.4D [UR8], [UR6], desc[URZ] ;  /* 0x0000ff08060073b5 */ /* 0x0005e20008019000 */
[----:B-1----:R-:W-:Y:S01]  /*0c00*/  HFMA2 R4, -RZ, RZ, 0, 5.9604644775390625e-08 ;  /* 0x00000001ff047431 */ /* 0x002fe200000001ff */
[----:B--2---:R-:W-:Y:S01]  /*0c10*/  UMOV UR8, UR5 ;  /* 0x0000000500087c82 */ /* 0x004fe20008000000 */
[----:B------:R-:W-:Y:S01]  /*0c20*/  UMOV UR9, UR15 ;  /* 0x0000000f00097c82 */ /* 0x000fe20008000000 */
[----:B------:R-:W-:Y:S01]  /*0c30*/  UIADD3 UR5, UPT, UPT, UR4, 0x4800, URZ ;  /* 0x0000480004057890 */ /* 0x000fe2000fffe0ff */
[----:B------:R1:W-:Y:S02]  /*0c40*/  UTMASTG.4D [UR8], [UR6], desc[URZ] ;  /* 0x0000ff08060073b5 */ /* 0x0003e40008019000 */
[----:B-1----:R-:W-:Y:S01]  /*0c50*/  UMOV UR8, UR14 ;  /* 0x0000000e00087c82 */ /* 0x002fe20008000000 */
[----:B------:R-:W-:Y:S01]  /*0c60*/  UMOV UR9, UR16 ;  /* 0x0000001000097c82 */ /* 0x000fe20008000000 */
[----:B------:R-:W-:Y:S01]  /*0c70*/  UMOV UR14, 0x30 ;  /* 0x00000030000e7882 */ /* 0x000fe20000000000 */
[----:B------:R1:W-:Y:S02]  /*0c80*/  UTMASTG.4D [UR8], [UR6], desc[URZ] ;  /* 0x0000ff08060073b5 */ /* 0x0003e40008019000 */
[----:B-1----:R-:W-:Y:S01]  /*0c90*/  UMOV UR8, UR13 ;  /* 0x0000000d00087c82 */ /* 0x002fe20008000000 */
[----:B------:R-:W-:Y:S01]  /*0ca0*/  UMOV UR9, UR14 ;  /* 0x0000000e00097c82 */ /* 0x000fe20008000000 */
[----:B------:R-:W-:Y:S01]  /*0cb0*/  UMOV UR13, 0x40 ;  /* 0x00000040000d7882 */ /* 0x000fe20000000000 */
[----:B------:R1:W-:Y:S02]  /*0cc0*/  UTMASTG.4D [UR8], [UR6], desc[URZ] ;  /* 0x0000ff08060073b5 */ /* 0x0003e40008019000 */
[----:B-1----:R-:W-:Y:S01]  /*0cd0*/  UMOV UR8, UR5 ;  /* 0x0000000500087c82 */ /* 0x002fe20008000000 */
[----:B------:R-:W-:-:S02]  /*0ce0*/  UMOV UR9, UR13 ;  /* 0x0000000d00097c82 */ /* 0x000fc40008000000 */
[----:B------:R1:W-:Y:S01]  /*0cf0*/  UTMASTG.4D [UR8], [UR6], desc[URZ] ;  /* 0x0000ff08060073b5 */ /* 0x0003e20008019000 */
[----:B------:R0:W-:Y:S01]  /*0d00*/  UTMACMDFLUSH ;  /* 0x00000000000079b7 */ /* 0x0001e20000000000 */
[----:B------:R-:W-:-:S04]  /*0d10*/  DEPBAR.LE SB0, 0x0 ;  /* 0x000080000000791a */ /* 0x000fc80000000000 */
[----:B------:R1:W-:Y:S01]  /*0d20*/  SYNCS.ARRIVE.TRANS64.ART0 RZ, [UR4+0xe8], R4 ;  /* 0x0000e804ffff79a7 */ /* 0x0003e20008500004 */
[----:B------:R-:W-:Y:S05]  /*0d30*/  BRA `(.L_x_5) ;  /* 0x0000003800ec7947 */ /* 0x000fea0003800000 */
.L_x_123:
[----:B------:R-:W-:-:S08]  /*0d40*/  NOP ;  /* 0x0000000000007918 */ /* 0x000fd00000000000 */
[----:B------:R-:W1:-:S00]  /*0d50*/  USETMAXREG.DEALLOC.CTAPOOL 0x30 ;  /* 0x00000030000079c8 */ /* 0x000e4000080e0500 */
[----:B------:R-:W2:Y:S01]  /*0d60*/  S2UR UR11, SR_CgaCtaId ;  /* 0x00000000000b79c3 */ /* 0x000ea20000008800 */
[----:B------:R-:W-:Y:S01]  /*0d70*/  NOP ;  /* 0x0000000000007918 */ /* 0x000fe20000000000 */
[----:B------:R-:W-:Y:S02]  /*0d80*/  UMOV UR4, 0x40 ;  /* 0x0000004000047882 */ /* 0x000fe40000000000 */
[----:B--2---:R-:W-:-:S09]  /*0d90*/  ULEA UR4, UR11, UR4, 0x18 ;  /* 0x000000040b047291 */ /* 0x004fd2000f8ec0ff */
[----:B-1----:R-:W1:Y:S01]  /*0da0*/  LDS.U8 R4, [UR4] ;  /* 0x00000004ff047984 */ /* 0x002e620008000000 */
[----:B------:R-:W-:Y:S02]  /*0db0*/  UMOV UR4, 0x400 ;  /* 0x0000040000047882 */ /* 0x000fe40000000000 */
[----:B------:R-:W-:Y:S01]  /*0dc0*/  ULEA UR10, UR11, UR4, 0x18 ;  /* 0x000000040b0a7291 */ /* 0x000fe2000f8ec0ff */
[----:B-1----:R-:W-:-:S13]  /*0dd0*/  ISETP.NE.AND P0, PT, R4, RZ, PT ;  /* 0x000000ff0400720c */ /* 0x002fda0003f05270 */
[----:B------:R-:W-:Y:S05]  /*0de0*/  @P0 BRA `(.L_x_7) ;  /* 0x00000000007c0947 */ /* 0x000fea0003800000 */
[----:B------:R-:W-:-:S13]  /*0df0*/  ELECT P0, URZ, PT ;  /* 0x0000000000ff782f */ /* 0x000fda0003800000 */
[----:B------:R-:W-:Y:S05]  /*0e00*/  @!P0 BRA `(.L_x_8) ;  /* 0x0000000000848947 */ /* 0x000fea0003800000 */
[----:B------:R-:W-:-:S05]  /*0e10*/  UMOV UR4, 0x10 ;  /* 0x0000001000047882 */ /* 0x000fca0000000000 */
[----:B------:R-:W-:Y:S04]  /*0e20*/  DEPBAR.LE SB1, 0x36 ;  /* 0x00009d800000791a */ /* 0x000fe80000000000 */
[----:B------:R-:W1:Y:S02]  /*0e30*/  UTCATOMSWS.FIND_AND_SET.ALIGN UP0, UR4, UR4 ;  /* 0x00000004000475e3 */ /* 0x000e640008000800 */
[----:B-1----:R-:W-:Y:S01]  /*0e40*/  PLOP3.LUT P0, PT, PT, PT, UP0, 0x80, 0x8 ;  /* 0x000000000008781c */ /* 0x002fe20003f0f008 */
[----:B------:R-:W-:-:S03]  /*0e50*/  IMAD.U32 R7, RZ, RZ, UR4 ;  /* 0x00000004ff077e24 */ /* 0x000fc6000f8e00ff */
[----:B------:R-:W-:-:S04]  /*0e60*/  SEL R4, RZ, 0xffffffff, !P0 ;  /* 0xffffffffff047807 */ /* 0x000fc80004000000 */
[----:B------:R-:W-:-:S13]  /*0e70*/  ISETP.NE.AND P0, PT, R4, RZ, PT ;  /* 0x000000ff0400720c */ /* 0x000fda0003f05270 */
[----:B------:R-:W-:Y:S05]  /*0e80*/  @P0 BRA `(.L_x_9) ;  /* 0x0000000000240947 */ /* 0x000fea0003800000 */
.L_x_10:
[----:B------:R-:W-:Y:S05]  /*0e90*/  NANOSLEEP 0x64 ;  /* 0x000000640000795d */ /* 0x000fea0003800000 */
[----:B------:R-:W-:-:S05]  /*0ea0*/  UMOV UR4, 0x10 ;  /* 0x0000001000047882 */ /* 0x000fca0000000000 */
[----:B------:R-:W-:Y:S04]  /*0eb0*/  DEPBAR.LE SB1, 0x36 ;  /* 0x00009d800000791a */ /* 0x000fe80000000000 */
[----:B------:R-:W1:Y:S02]  /*0ec0*/  UTCATOMSWS.FIND_AND_SET.ALIGN UP0, UR4, UR4 ;  /* 0x00000004000475e3 */ /* 0x000e640008000800 */
[----:B-1----:R-:W-:Y:S01]  /*0ed0*/  PLOP3.LUT P0, PT, PT, PT, UP0, 0x80, 0x8 ;  /* 0x000000000008781c */ /* 0x002fe20003f0f008 */
[----:B------:R-:W-:-:S03]  /*0ee0*/  IMAD.U32 R7, RZ, RZ, UR4 ;  /* 0x00000004ff077e24 */ /* 0x000fc6000f8e00ff */
[----:B------:R-:W-:-:S04]  /*0ef0*/  SEL R4, RZ, 0xffffffff, !P0 ;  /* 0xffffffffff047807 */ /* 0x000fc80004000000 */
[----:B------:R-:W-:-:S13]  /*0f00*/  ISETP.NE.AND P0, PT, R4, RZ, PT ;  /* 0x000000ff0400720c */ /* 0x000fda0003f05270 */
[----:B------:R-:W-:Y:S05]  /*0f10*/  @!P0 BRA `(.L_x_10) ;  /* 0xfffffffc00dc8947 */ /* 0x000fea000383ffff */
.L_x_9:
[----:B------:R-:W-:Y:S01]  /*0f20*/  IMAD.MOV.U32 R5, RZ, RZ, 0x1 ;  /* 0x00000001ff057424 */ /* 0x000fe200078e00ff */
[----:B------:R-:W-:Y:S01]  /*0f30*/  UMOV UR4, 0x50 ;  /* 0x0000005000047882 */ /* 0x000fe20000000000 */
[----:B------:R-:W-:Y:S01]  /*0f40*/  VIADD R4, R7, 0x10 ;  /* 0x0000001007047836 */ /* 0x000fe20000000000 */
[----:B------:R-:W-:-:S04]  /*0f50*/  ULEA UR4, UR11, UR4, 0x18 ;  /* 0x000000040b047291 */ /* 0x000fc8000f8ec0ff */
[----:B------:R-:W-:Y:S02]  /*0f60*/  SHF.L.U32 R5, R5, R4, RZ ;  /* 0x0000000405057219 */ /* 0x000fe400000006ff */
[----:B------:R-:W-:-:S04]  /*0f70*/  MOV R4, 0xffff ;  /* 0x0000ffff00047802 */ /* 0x000fc80000000f00 */
[----:B------:R-:W-:Y:S01]  /*0f80*/  SHF.L.U32 R4, R4, R7, RZ ;  /* 0x0000000704047219 */ /* 0x000fe200000006ff */
[----:B------:R-:W-:-:S03]  /*0f90*/  IMAD.SHL.U32 R7, R7, 0x20, RZ ;  /* 0x0000002007077824 */ /* 0x000fc600078e00ff */
[----:B------:R-:W-:-:S05]  /*0fa0*/  LOP3.LUT R4, R5, R4, RZ, 0xfc, !PT ;  /* 0x0000000405047212 */ /* 0x000fca00078efcff */
[----:B------:R1:W-:Y:S04]  /*0fb0*/  ATOMS.OR RZ, [UR4], R4 ;  /* 0x00000004ffff798c */ /* 0x0003e8000b000004 */
[----:B------:R1:W-:Y:S01]  /*0fc0*/  STS [UR10+0x118], R7 ;  /* 0x00011807ff007988 */ /* 0x0003e2000800080a */
[----:B------:R-:W-:Y:S05]  /*0fd0*/  BRA `(.L_x_8) ;  /* 0x0000000000107947 */ /* 0x000fea0003800000 */
.L_x_7:
[----:B------:R-:W-:-:S05]  /*0fe0*/  MOV R4, 0xffffffff ;  /* 0xffffffff00047802 */ /* 0x000fca0000000f00 */
[----:B------:R1:W-:Y:S02]  /*0ff0*/  STS [UR10+0x118], R4 ;  /* 0x00011804ff007988 */ /* 0x0003e4000800080a */
[----:B-1----:R-:W-:Y:S02]  /*1000*/  MOV R4, 0x1020 ;  /* 0x0000102000047802 */ /* 0x002fe40000000f00 */
[----:B------:R-:W-:Y:S05]  /*1010*/  CALL.REL.NOINC `($__internal_1_$__cuda_sm10x_tcgen05_guardrail_trap_phase_invalid_during_alloc) ;  /* 0x000000d000387944 */ /* 0x000fea0003c00000 */
.L_x_8:
[----:B------:R-:W-:Y:S05]  /*1020*/  WARPSYNC.ALL ;  /* 0x0000000000007948 */ /* 0x000fea0003800000 */
[----:B------:R-:W-:Y:S01]  /*1030*/  NOP ;  /* 0x0000000000007918 */ /* 0x000fe20000000000 */
[----:B------:R-:W2:Y:S01]  /*1040*/  S2UR UR13, SR_CTAID.X ;  /* 0x00000000000d79c3 */ /* 0x000ea20000002500 */
[----:B------:R-:W2:Y:S01]  /*1050*/  LDCU UR6, c[0x0][0x640] ;  /* 0x0000c800ff0677ac */ /* 0x000ea20008000800 */
[----:B------:R-:W3:Y:S06]  /*1060*/  LDCU.U8 UR12, c[0x0][0x644] ;  /* 0x0000c880ff0c77ac */ /* 0x000eec0008000000 */
[----:B------:R-:W4:Y:S01]  /*1070*/  S2UR UR5, SR_CgaCtaId ;  /* 0x00000000000579c3 */ /* 0x000f220000008800 */
[----:B------:R-:W-:Y:S01]  /*1080*/  UMOV UR4, 0x400 ;  /* 0x0000040000047882 */ /* 0x000fe20000000000 */
[----:B------:R-:W5:Y:S01]  /*1090*/  LDCU UR9, c[0x0][0x654] ;  /* 0x0000ca80ff0977ac */ /* 0x000f620008000800 */
[----:B------:R-:W1:Y:S01]  /*10a0*/  LDCU.U8 UR14, c[0x0][0x650] ;  /* 0x0000ca00ff0e77ac */ /* 0x000e620008000000 */
[----:B------:R-:W1:Y:S01]  /*10b0*/  LDCU.U8 UR15, c[0x0][0x651] ;  /* 0x0000ca20ff0f77ac */ /* 0x000e620008000000 */
[----:B--2---:R-:W-:-:S07]  /*10c0*/  UIMAD.WIDE.U32 UR6, UR13, UR6, URZ ;  /* 0x000000060d0672a5 */ /* 0x004fce000f8e00ff */
[----:B------:R-:W-:Y:S01]  /*10d0*/  UMOV UR6, UR7 ;  /* 0x0000000700067c82 */ /* 0x000fe20008000000 */
[----:B----4-:R-:W-:Y:S02]  /*10e0*/  ULEA UR4, UR5, UR4, 0x18 ;  /* 0x0000000405047291 */ /* 0x010fe4000f8ec0ff */
[----:B------:R-:W-:Y:S02]  /*10f0*/  UIADD3 UR7, UPT, UPT, -UR6, UR13, URZ ;  /* 0x0000000d06077290 */ /* 0x000fe4000fffe1ff */
[----:B------:R-:W-:Y:S02]  /*1100*/  UIADD3 UR8, UPT, UPT, UR4, 0x5800, URZ ;  /* 0x0000580004087890 */ /* 0x000fe4000fffe0ff */
[----:B---3--:R-:W-:Y:S01]  /*1110*/  USHF.R.U32.HI UR7, URZ, UR12, UR7 ;  /* 0x0000000cff077299 */ /* 0x008fe20008011607 */
[----:B------:R-:W2:Y:S01]  /*1120*/  LDCU.U8 UR12, c[0x0][0x645] ;  /* 0x0000c8a0ff0c77ac */ /* 0x000ea20008000000 */
[----:B------:R-:W-:Y:S02]  /*1130*/  USHF.R.U32.HI UR8, URZ, 0x4, UR8 ;  /* 0x00000004ff087899 */ /* 0x000fe40008011608 */
[----:B------:R-:W-:-:S02]  /*1140*/  UIADD3 UR6, UPT, UPT, UR6, UR7, URZ ;  /* 0x0000000706067290 */ /* 0x000fc4000fffe0ff */
[----:B------:R-:W-:-:S05]  /*1150*/  ULOP3.LUT UR8, UR8, 0x3fc0, URZ, 0xc0, !UPT ;  /* 0x00003fc008087892 */ /* 0x000fca000f8ec0ff */
[----:B------:R-:W3:Y:S01]  /*1160*/  LDCU UR7, c[0x0][0x634] ;  /* 0x0000c680ff0777ac */ /* 0x000ee20008000800 */
[----:B------:R-:W-:Y:S02]  /*1170*/  ULOP3.LUT UR8, UR8, 0x10000, URZ, 0xfc, !UPT ;  /* 0x0001000008087892 */ /* 0x000fe4000f8efcff */
[----:B--2---:R-:W-:Y:S01]  /*1180*/  USHF.R.U32.HI UR6, URZ, UR12, UR6 ;  /* 0x0000000cff067299 */ /* 0x004fe20008011606 */
[----:B------:R-:W1:Y:S03]  /*1190*/  LDCU.U8 UR12, c[0x0][0x638] ;  /* 0x0000c700ff0c77ac */ /* 0x000e660008000000 */
[----:B-1----:R-:W-:Y:S01]  /*11a0*/  IMAD.U32 R4, RZ, RZ, UR8 ;  /* 0x00000008ff047e24 */ /* 0x002fe2000f8e00ff */
[----:B-----5:R-:W-:-:S04]  /*11b0*/  UISETP.GE.AND UP0, UPT, UR6, UR9, UPT ;  /* 0x000000090600728c */ /* 0x020fc8000bf06270 */
[----:B------:R-:W1:Y:S01]  /*11c0*/  LDCU UR8, c[0x0][0x63c] ;  /* 0x0000c780ff0877ac */ /* 0x000e620008000800 */
[----:B------:R-:W2:Y:S01]  /*11d0*/  SHFL.IDX PT, R4, R4, RZ, 0x1f ;  /* 0x00001fff04047589 */ /* 0x000ea200000e0000 */
[----:B------:R-:W-:-:S05]  /*11e0*/  UIADD3 UR6, UPT, UPT, -UR6, URZ, URZ ;  /* 0x000000ff06067290 */ /* 0x000fca000fffe1ff */
[----:B---3--:R-:W3:Y:S01]  /*11f0*/  @UP0 LDCU UR7, c[0x0][0x64c] ;  /* 0x0000c980ff0707ac */ /* 0x008ee20008000800 */
[----:B------:R-:W-:Y:S01]  /*1200*/  USEL UR9, UR12, UR14, !UP0 ;  /* 0x0000000e0c097287 */ /* 0x000fe2000c000000 */
[----:B------:R-:W4:Y:S01]  /*1210*/  LDCU.U8 UR14, c[0x0][0x639] ;  /* 0x0000c720ff0e77ac */ /* 0x000f220008000000 */
[----:B------:R-:W5:Y:S01]  /*1220*/  LDCU UR12, c[0x0][0x60c] ;  /* 0x0000c180ff0c77ac */ /* 0x000f620008000800 */
[----:B-1----:R-:W-:Y:S01]  /*1230*/  UIMAD UR8, UR6, UR8, UR13 ;  /* 0x00000008060872a4 */ /* 0x002fe2000f8e020d */
[----:B--2---:R-:W-:Y:S01]  /*1240*/  R2UR UR44, R4 ;  /* 0x00000000042c72ca */ /* 0x004fe200000e0000 */
[----:B------:R-:W-:Y:S02]  /*1250*/  ULOP3.LUT UR9, UR9, 0xff, URZ, 0xc0, !UPT ;  /* 0x000000ff09097892 */ /* 0x000fe4000f8ec0ff */
[----:B---3--:R-:W-:-:S07]  /*1260*/  UIMAD.WIDE.U32 UR6, UR8, UR7, URZ ;  /* 0x00000007080672a5 */ /* 0x008fce000f8e00ff */
[----:B------:R-:W-:Y:S02]  /*1270*/  UMOV UR6, UR7 ;  /* 0x0000000700067c82 */ /* 0x000fe40008000000 */
[----:B------:R-:W-:Y:S02]  /*1280*/  UIADD3 UR7, UPT, UPT, UR8, -UR6, URZ ;  /* 0x8000000608077290 */ /* 0x000fe4000fffe0ff */
[----:B----4-:R-:W-:Y:S02]  /*1290*/  USEL UR8, UR14, UR15, !UP0 ;  /* 0x0000000f0e087287 */ /* 0x010fe4000c000000 */
[----:B-----5:R-:W-:Y:S02]  /*12a0*/  UISETP.GE.AND UP0, UPT, UR13, UR12, UPT ;  /* 0x0000000c0d00728c */ /* 0x020fe4000bf06270 */
[----:B------:R-:W-:Y:S02]  /*12b0*/  USHF.R.U32.HI UR7, URZ, UR9, UR7 ;  /* 0x00000009ff077299 */ /* 0x000fe40008011607 */
[----:B------:R-:W-:-:S02]  /*12c0*/  ULOP3.LUT UR8, UR8, 0xff, URZ, 0xc0, !UPT ;  /* 0x000000ff08087892 */ /* 0x000fc4000f8ec0ff */
[----:B------:R-:W-:-:S04]  /*12d0*/  UIADD3 UR6, UPT, UPT, UR6, UR7, URZ ;  /* 0x0000000706067290 */ /* 0x000fc8000fffe0ff */
[----:B------:R-:W-:Y:S01]  /*12e0*/  USHF.R.U32.HI UR6, URZ, UR8, UR6 ;  /* 0x00000008ff067299 */ /* 0x000fe20008011606 */
[----:B------:R-:W-:Y:S06]  /*12f0*/  BAR.SYNC.DEFER_BLOCKING 0x2, 0x120 ;  /* 0x0084800000007b1d */ /* 0x000fec0000010000 */
[----:B------:R-:W1:Y:S02]  /*1300*/  LDS R5, [UR4+0x118] ;  /* 0x00011804ff057984 */ /* 0x000e640008000800 */
[----:B-1----:R-:W-:Y:S01]  /*1310*/  R2UR UR72, R5 ;  /* 0x00000000054872ca */ /* 0x002fe200000e0000 */
[----:B------:R-:W-:-:S14]  /*1320*/  BRA.U UP0, `(.L_x_11) ;  /* 0x0000001500687547 */ /* 0x000fdc000b800000 */
[----:B------:R-:W1:Y:S02]  /*1330*/  SYNCS.PHASECHK.TRANS64.TRYWAIT P0, [UR4], RZ ;  /* 0x000000ffff0075a7 */ /* 0x000e640008001104 */
[----:B-1----:R-:W-:Y:S05]  /*1340*/  @!P0 BRA `(.L_x_12) ;  /* 0x000000c000408947 */ /* 0x002fea0003800000 */
.L_x_61:
[----:B------:R-:W2:Y:S01]  /*1350*/  SYNCS.PHASECHK.TRANS64.TRYWAIT P0, [UR4+0x10], RZ ;  /* 0x000010ffff0075a7 */ /* 0x000ea20008001104 */
[----:B------:R-:W3:Y:S01]  /*1360*/  LDCU UR5, c[0x0][0x614] ;  /* 0x0000c280ff0577ac */ /* 0x000ee20008000800 */
[----:B-1----:R-:W-:Y:S01]  /*1370*/  IMAD.MOV.U32 R4, RZ, RZ, RZ ;  /* 0x000000ffff047224 */ /* 0x002fe200078e00ff */
[----:B------:R-:W1:Y:S04]  /*1380*/  LDCU UR11, c[0x0][0x38c] ;  /* 0x00007180ff0b77ac */ /* 0x000e680008000800 */
[C---:B------:R-:W-:Y:S01]  /*1390*/  R2UR UR27, R4.reuse ;  /* 0x00000000041b72ca */ /* 0x040fe200000e0000 */
[----:B------:R-:W4:Y:S01]  /*13a0*/  LDCU UR8, c[0x0][0x380] ;  /* 0x00007000ff0877ac */ /* 0x000f220008000800 */
[C---:B------:R-:W-:Y:S02]  /*13b0*/  R2UR UR26, R4.reuse ;  /* 0x00000000041a72ca */ /* 0x040fe400000e0000 */
[C---:B------:R-:W-:Y:S01]  /*13c0*/  R2UR UR25, R4.reuse ;  /* 0x00000000041972ca */ /* 0x040fe200000e0000 */
[----:B------:R-:W-:Y:S01]  /*13d0*/  UIADD3 UR7, UPT, UPT, UR4, 0xa800, URZ ;  /* 0x0000a80004077890 */ /* 0x000fe2000fffe0ff */
[C---:B------:R-:W-:Y:S01]  /*13e0*/  R2UR UR23, R4.reuse ;  /* 0x00000000041772ca */ /* 0x040fe200000e0000 */
[----:B------:R-:W-:Y:S01]  /*13f0*/  UMOV UR14, 0x0 ;  /* 0x00000000000e7882 */ /* 0x000fe20000000000 */
[----:B------:R-:W-:Y:S01]  /*1400*/  UMOV UR15, 0x1 ;  /* 0x00000001000f7882 */ /* 0x000fe20000000000 */
[----:B------:R-:W-:Y:S01]  /*1410*/  USHF.R.U32.HI UR9, URZ, 0x4, UR7 ;  /* 0x00000004ff097899 */ /* 0x000fe20008011607 */
[----:B------:R-:W-:Y:S01]  /*1420*/  R2UR UR22, R4 ;  /* 0x00000000041672ca */ /* 0x000fe200000e0000 */
[----:B---3--:R-:W-:-:S02]  /*1430*/  UIADD3 UR6, UPT, UPT, -UR6, UR5, URZ ;  /* 0x0000000506067290 */ /* 0x008fc4000fffe1ff */
[----:B------:R-:W-:Y:S02]  /*1440*/  UIADD3 UR42, UPT, UPT, UR44, 0x100, URZ ;  /* 0x000001002c2a7890 */ /* 0x000fe4000fffe0ff */
[----:B-1----:R-:W-:Y:S02]  /*1450*/  UIADD3 UR12, UPT, UPT, UR11, -0x1, URZ ;  /* 0xffffffff0b0c7890 */ /* 0x002fe4000fffe0ff */
[----:B------:R-:W-:Y:S02]  /*1460*/  UISETP.GT.AND UP0, UPT, UR11, URZ, UPT ;  /* 0x000000ff0b00728c */ /* 0x000fe4000bf04270 */
[----:B----4-:R-:W-:Y:S02]  /*1470*/  UIADD3 UR5, UPT, UPT, UR11, -UR8, URZ ;  /* 0x800000080b057290 */ /* 0x010fe4000fffe0ff */
[----:B------:R-:W-:Y:S02]  /*1480*/  UIADD3 UR8, UPT, UPT, -UR11, URZ, URZ ;  /* 0x000000ff0b087290 */ /* 0x000fe4000fffe1ff */
[----:B------:R-:W-:-:S02]  /*1490*/  ULEA UR5, UR6, UR5, 0x7 ;  /* 0x0000000506057291 */ /* 0x000fc4000f8e38ff */
[----:B------:R-:W-:Y:S02]  /*14a0*/  USHF.R.S32.HI UR8, URZ, 0x1f, UR8 ;  /* 0x0000001fff087899 */ /* 0x000fe40008011408 */
[----:B------:R-:W-:Y:S02]  /*14b0*/  ULOP3.LUT UR6, UR9, 0x3fc0, URZ, 0xc0, !UPT ;  /* 0x00003fc009067892 */ /* 0x000fe4000f8ec0ff */
[----:B------:R-:W-:Y:S02]  /*14c0*/  UIADD3 UR10, UPT, UPT, -UR5, URZ, URZ ;  /* 0x000000ff050a7290 */ /* 0x000fe4000fffe1ff */
[----:B------:R-:W-:Y:S02]  /*14d0*/  UIADD3 UR9, UPT, UPT, UR5, -0x1, URZ ;  /* 0xffffffff05097890 */ /* 0x000fe4000fffe0ff */
[----:B------:R-:W-:Y:S02]  /*14e0*/  ULEA.HI UR8, UR8, -UR11, URZ, 0x7 ;  /* 0x8000000b08087291 */ /* 0x000fe4000f8f38ff */
[----:B------:R-:W-:-:S02]  /*14f0*/  USHF.R.S32.HI UR17, URZ, 0x1f, UR10 ;  /* 0x0000001fff117899 */ /* 0x000fc4000801140a */
[----:B------:R-:W-:Y:S02]  /*1500*/  USHF.R.S32.HI UR7, URZ, 0x1f, UR12 ;  /* 0x0000001fff077899 */ /* 0x000fe4000801140c */
[----:B------:R-:W-:Y:S02]  /*1510*/  USHF.R.S32.HI UR11, URZ, 0x1f, UR9 ;  /* 0x0000001fff0b7899 */ /* 0x000fe40008011409 */
[----:B------:R-:W-:Y:S02]  /*1520*/  ULEA.HI UR17, UR17, -UR5, URZ, 0x7 ;  /* 0x8000000511117291 */ /* 0x000fe4000f8f38ff */
[----:B------:R-:W-:Y:S02]  /*1530*/  ULEA.HI UR7, UR7, UR12, URZ, 0x7 ;  /* 0x0000000c07077291 */ /* 0x000fe4000f8f38ff */
[----:B------:R-:W-:Y:S02]  /*1540*/  ULEA.HI UR11, UR11, UR9, URZ, 0x7 ;  /* 0x000000090b0b7291 */ /* 0x000fe4000f8f38ff */
[----:B------:R-:W-:-:S02]  /*1550*/  ULOP3.LUT UR6, UR6, 0x10000, URZ, 0xfc, !UPT ;  /* 0x0001000006067892 */ /* 0x000fc4000f8efcff */
[----:B------:R-:W-:Y:S02]  /*1560*/  USHF.R.S32.HI UR24, URZ, 0x7, UR8 ;  /* 0x00000007ff187899 */ /* 0x000fe40008011408 */
[----:B------:R-:W-:Y:S02]  /*1570*/  USHF.R.S32.HI UR17, URZ, 0x7, UR17 ;  /* 0x00000007ff117899 */ /* 0x000fe40008011411 */
[----:B------:R-:W-:Y:S02]  /*1580*/  @UP0 UIMAD.WIDE UR18, UR7, 0x2000000, UR14 ;  /* 0x02000000071208a5 */ /* 0x000fe4000f8e020e */
[----:B------:R-:W-:Y:S02]  /*1590*/  ULEA.HI.SX32 UR16, UR11, 0x1, 0x19 ;  /* 0x000000010b107891 */ /* 0x000fe4000f8fcaff */
[----:B------:R-:W-:Y:S02]  /*15a0*/  UIADD3 UR40, UPT, UPT, UR44, 0x200, URZ ;  /* 0x000002002c287890 */ /* 0x000fe4000fffe0ff */
[----:B------:R-:W-:-:S02]  /*15b0*/  UIADD3 UR38, UPT, UPT, UR44, 0x300, URZ ;  /* 0x000003002c267890 */ /* 0x000fc4000fffe0ff */
[----:B------:R-:W-:Y:S01]  /*15c0*/  UIADD3 UR36, UPT, UPT, UR44, 0x400, URZ ;  /* 0x000004002c247890 */ /* 0x000fe2000fffe0ff */
[----:B------:R-:W-:Y:S01]  /*15d0*/  UMOV UR46, 0x0 ;  /* 0x00000000002e7882 */ /* 0x000fe20000000000 */
        /* <DEDUP_REMOVED lines=9> */
[----:B------:R-:W-:-:S02]  /*1670*/  UIADD3 UR21, UPT, UPT, UR4, 0xa0, URZ ;  /* 0x000000a004157890 */ /* 0x000fc4000fffe0ff */
[----:B------:R-:W-:Y:S02]  /*1680*/  UIADD3 UR20, UPT, UPT, UR4, 0x58, URZ ;  /* 0x0000005804147890 */ /* 0x000fe4000fffe0ff */
[----:B------:R-:W-:Y:S02]  /*1690*/  UIADD3 UR14, UPT, UPT, UR6, 0x100, URZ ;  /* 0x00000100060e7890 */ /* 0x000fe4000fffe0ff */
[----:B------:R-:W-:Y:S02]  /*16a0*/  UIADD3 UR12, UPT, UPT, UR6, 0x200, URZ ;  /* 0x00000200060c7890 */ /* 0x000fe4000fffe0ff */
[----:B------:R-:W-:Y:S02]  /*16b0*/  UIADD3 UR10, UPT, UPT, UR6, 0x300, URZ ;  /* 0x00000300060a7890 */ /* 0x000fe4000fffe0ff */
[----:B------:R-:W-:Y:S01]  /*16c0*/  UIADD3 UR8, UPT, UPT, UR6, 0x400, URZ ;  /* 0x0000040006087890 */ /* 0x000fe2000fffe0ff */
[----:B------:R-:W-:Y:S01]  /*16d0*/  UMOV UR45, 0xc0004010 ;  /* 0xc0004010002d7882 */ /* 0x000fe20000000000 */
[----:B------:R-:W-:Y:S01]  /*16e0*/  UIADD3 UR24, UPT, UPT, -UR24, URZ, URZ ;  /* 0x000000ff18187290 */ /* 0x000fe2000fffe1ff */
[----:B------:R-:W-:Y:S01]  /*16f0*/  UMOV UR43, 0xc0004010 ;  /* 0xc0004010002b7882 */ /* 0x000fe20000000000 */
[----:B------:R-:W-:Y:S01]  /*1700*/  UMOV UR41, 0xc0004010 ;  /* 0xc000401000297882 */ /* 0x000fe20000000000 */
[----:B------:R-:W-:Y:S01]  /*1710*/  UMOV UR39, 0xc0004010 ;  /* 0xc000401000277882 */ /* 0x000fe20000000000 */
[----:B------:R-:W-:Y:S01]  /*1720*/  UIADD3 UR17, UPT, UPT, -UR17, URZ, URZ ;  /* 0x000000ff11117290 */ /* 0x000fe2000fffe1ff */
[----:B------:R-:W-:Y:S01]  /*1730*/  UMOV UR37, 0xc0004010 ;  /* 0xc000401000257882 */ /* 0x000fe20000000000 */
[----:B------:R-:W-:Y:S01]  /*1740*/  UISETP.GT.AND UP1, UPT, UR5, URZ, UPT ;  /* 0x000000ff0500728c */ /* 0x000fe2000bf24270 */
[----:B------:R-:W-:Y:S01]  /*1750*/  UMOV UR7, 0xc0004010 ;  /* 0xc000401000077882 */ /* 0x000fe20000000000 */
[----:B------:R-:W-:Y:S01]  /*1760*/  UMOV UR15, 0xc0004010 ;  /* 0xc0004010000f7882 */ /* 0x000fe20000000000 */
[----:B------:R-:W-:Y:S01]  /*1770*/  UMOV UR13, 0xc0004010 ;  /* 0xc0004010000d7882 */ /* 0x000fe20000000000 */
[----:B------:R-:W-:Y:S01]  /*1780*/  UMOV UR11, 0xc0004010 ;  /* 0xc0004010000b7882 */ /* 0x000fe20000000000 */
[----:B------:R-:W-:Y:S01]  /*1790*/  UMOV UR9, 0xc0004010 ;  /* 0xc000401000097882 */ /* 0x000fe20000000000 */
[----:B--2---:R-:W-:Y:S05]  /*17a0*/  @!P0 BRA `(.L_x_13) ;  /* 0x000000bc00408947 */ /* 0x004fea0003800000 */
.L_x_63:
[----:B------:R2:W-:Y:S01]  /*17b0*/  UTCHMMA gdesc[UR44], gdesc[UR6], tmem[UR27], tmem[UR46], idesc[UR47], !UPT ;  /* 0x00ff2e062c0075ea */ /* 0x0005e2000f80001b */
[----:B------:R3:W-:Y:S01]  /*17c0*/  UTCHMMA gdesc[UR42], gdesc[UR14], tmem[UR26], tmem[UR34], idesc[UR35], UPT ;  /* 0x00ff220e2a0075ea */ /* 0x0007e2000b80001a */
[----:B------:R-:W-:Y:S01]  /*17d0*/  UTCHMMA gdesc[UR40], gdesc[UR12], tmem[UR25], tmem[UR32], idesc[UR33], UPT ;  /* 0x00ff200c280075ea */ /* 0x000fe2000b800019 */
[----:B------:R-:W-:Y:S01]  /*17e0*/  UTCHMMA gdesc[UR38], gdesc[UR10], tmem[UR23], tmem[UR30], idesc[UR31], UPT ;  /* 0x00ff1e0a260075ea */ /* 0x000fe2000b800017 */
[----:B------:R4:W-:Y:S01]  /*17f0*/  UTCHMMA gdesc[UR36], gdesc[UR8], tmem[UR22], tmem[UR28], idesc[UR29], UPT ;  /* 0x00ff1c08240075ea */ /* 0x0009e2000b800016 */
[----:B------:R5:W-:Y:S01]  /*1800*/  UTCBAR [UR21], URZ ;  /* 0x000000ff150073e9 */ /* 0x000be200080000ff */
[----:B------:R-:W-:Y:S01]  /*1810*/  @!UP1 UMOV UR16, UR17 ;  /* 0x0000001100109c82 */ /* 0x000fe20008000000 */
[----:B------:R-:W-:Y:S01]  /*1820*/  @UP0 UMOV UR24, UR19 ;  /* 0x0000001300180c82 */ /* 0x000fe20008000000 */
[----:B------:R5:W-:Y:S01]  /*1830*/  UTCBAR [UR20], URZ ;  /* 0x000000ff140073e9 */ /* 0x000be200080000ff */
[----:B------:R-:W-:Y:S01]  /*1840*/  UISETP.LT.AND UP0, UPT, UR16, UR24, UPT ;  /* 0x000000181000728c */ /* 0x000fe2000bf01270 */
[----:B------:R-:W-:-:S03]  /*1850*/  HFMA2 R10, -RZ, RZ, 0, 0 ;  /* 0x00000000ff0a7431 */ /* 0x000fc600000001ff */
[----:B------:R-:W-:-:S04]  /*1860*/  USEL UR24, UR16, UR24, UP0 ;  /* 0x0000001810187287 */ /* 0x000fc80008000000 */
[----:B------:R-:W-:Y:S01]  /*1870*/  UISETP.GE.AND UP0, UPT, UR24, 0x2, UPT ;  /* 0x000000021800788c */ /* 0x000fe2000bf06270 */
[----:B--2---:R-:W-:Y:S01]  /*1880*/  UMOV UR6, 0x1 ;  /* 0x0000000100067882 */ /* 0x004fe20000000000 */
[----:B---3--:R-:W-:Y:S01]  /*1890*/  UMOV UR26, URZ ;  /* 0x000000ff001a7c82 */ /* 0x008fe20008000000 */
[----:B----4-:R-:W-:-:S06]  /*18a0*/  UMOV UR8, URZ ;  /* 0x000000ff00087c82 */ /* 0x010fcc0008000000 */
[----:B------:R-:W-:Y:S05]  /*18b0*/  BRA.U !UP0, `(.L_x_14) ;  /* 0x00000009087c7547 */ /* 0x000fea000b800000 */
[----:B------:R-:W-:Y:S01]  /*18c0*/  IMAD.MOV.U32 R10, RZ, RZ, RZ ;  /* 0x000000ffff0a7224 */ /* 0x000fe200078e00ff */
[----:B------:R-:W-:Y:S01]  /*18d0*/  CS2R R6, SRZ ;  /* 0x0000000000067805 */ /* 0x000fe2000001ff00 */
[----:B------:R-:W-:Y:S01]  /*18e0*/  IMAD.MOV.U32 R8, RZ, RZ, RZ ;  /* 0x000000ffff087224 */ /* 0x000fe200078e00ff */
[----:B-1----:R-:W-:Y:S01]  /*18f0*/  CS2R R4, SRZ ;  /* 0x0000000000047805 */ /* 0x002fe2000001ff00 */
[----:B------:R-:W-:Y:S01]  /*1900*/  UIADD3 UR24, UPT, UPT, -UR24, URZ, URZ ;  /* 0x000000ff18187290 */ /* 0x000fe2000fffe1ff */
[----:B------:R-:W-:Y:S01]  /*1910*/  UMOV UR6, 0x1 ;  /* 0x0000000100067882 */ /* 0x000fe20000000000 */
[----:B------:R-:W-:Y:S01]  /*1920*/  UMOV UR8, URZ ;  /* 0x000000ff00087c82 */ /* 0x000fe20008000000 */
[----:B------:R-:W-:Y:S01]  /*1930*/  UMOV UR26, URZ ;  /* 0x000000ff001a7c82 */ /* 0x000fe20008000000 */
        /* <DEDUP_REMOVED lines=24> */
[----:B------:R-:W-:Y:S01]  /*1ac0*/  UIADD3 UR35, UPT, UPT, UR4, 0xa0, URZ ;  /* 0x000000a004237890 */ /* 0x000fe2000fffe0ff */
[----:B------:R-:W-:Y:S01]  /*1ad0*/  UMOV UR46, 0x0 ;  /* 0x00000000002e7882 */ /* 0x000fe20000000000 */
[----:B------:R-:W-:-:S10]  /*1ae0*/  UMOV UR47, 0x8200490 ;  /* 0x08200490002f7882 */ /* 0x000fd40000000000 */
.L_x_19:
[----:B---3-5:R-:W-:Y:S01]  /*1af0*/  ULEA UR20, UR6, UR4, 0x3 ;  /* 0x0000000406147291 */ /* 0x028fe2000f8e18ff */
[----:B-1----:R-:W-:Y:S01]  /*1b00*/  SHF.L.U32 R13, R10, 0x1f, RZ ;  /* 0x0000001f0a0d7819 */ /* 0x002fe200000006ff */
[----:B------:R-:W-:Y:S07]  /*1b10*/  USHF.L.U32 UR7, UR26, 0x1f, URZ ;  /* 0x0000001f1a077899 */ /* 0x000fee00080006ff */
[----:B------:R-:W1:Y:S02]  /*1b20*/  SYNCS.PHASECHK.TRANS64.TRYWAIT P0, [UR20+0x10], R13 ;  /* 0x0000100dff0075a7 */ /* 0x000e640008001114 */
[----:B-1----:R-:W-:Y:S05]  /*1b30*/  @!P0 BRA `(.L_x_15) ;  /* 0x000000b800748947 */ /* 0x002fea0003800000 */
.L_x_65:
[----:B------:R-:W-:Y:S01]  /*1b40*/  IMAD.U32 R11, RZ, RZ, UR7 ;  /* 0x00000007ff0b7e24 */ /* 0x000fe2000f8e00ff */
[----:B------:R-:W-:Y:S01]  /*1b50*/  UIMAD UR5, UR6, 0x5000, UR4 ;  /* 0x00005000060578a4 */ /* 0x000fe2000f8e0204 */
[----:B-1----:R-:W-:Y:S01]  /*1b60*/  IMAD.MOV.U32 R9, RZ, RZ, 0x40 ;  /* 0x00000040ff097424 */ /* 0x002fe200078e00ff */
[----:B------:R-:W-:Y:S01]  /*1b70*/  UISETP.NE.U32.AND UP0, UPT, UR8, URZ, UPT ;  /* 0x000000ff0800728c */ /* 0x000fe2000bf05070 */
[----:B------:R-:W1:Y:S01]  /*1b80*/  SYNCS.PHASECHK.TRANS64.TRYWAIT P0, [UR4+0xa8], R11 ;  /* 0x0000a80bff0075a7 */ /* 0x000e620008001104 */
[----:B------:R-:W-:Y:S02]  /*1b90*/  UIADD3 UR5, UPT, UPT, UR5, 0xa800, URZ ;  /* 0x0000a80005057890 */ /* 0x000fe4000fffe0ff */
[----:B------:R-:W-:Y:S01]  /*1ba0*/  R2UR UR21, R9 ;  /* 0x00000000091572ca */ /* 0x000fe200000e0000 */
[----:B------:R-:W-:Y:S01]  /*1bb0*/  IMAD.MOV.U32 R9, RZ, RZ, 0x100 ;  /* 0x00000100ff097424 */ /* 0x000fe200078e00ff */
[----:B------:R-:W-:Y:S04]  /*1bc0*/  USHF.R.U32.HI UR5, URZ, 0x4, UR5 ;  /* 0x00000004ff057899 */ /* 0x000fe80008011605 */
[----:B------:R-:W-:Y:S01]  /*1bd0*/  R2UR UR22, R9 ;  /* 0x00000000091672ca */ /* 0x000fe200000e0000 */
[----:B------:R-:W-:Y:S01]  /*1be0*/  IMAD.MOV.U32 R9, RZ, RZ, 0x48 ;  /* 0x00000048ff097424 */ /* 0x000fe200078e00ff */
[----:B------:R-:W-:Y:S04]  /*1bf0*/  ULOP3.LUT UR5, UR5, 0x3fc0, URZ, 0xc0, !UPT ;  /* 0x00003fc005057892 */ /* 0x000fe8000f8ec0ff */
[----:B------:R-:W-:Y:S01]  /*1c00*/  R2UR UR33, R9 ;  /* 0x00000000092172ca */ /* 0x000fe200000e0000 */
[----:B------:R-:W-:Y:S01]  /*1c10*/  IMAD.MOV.U32 R9, RZ, RZ, 0x100 ;  /* 0x00000100ff097424 */ /* 0x000fe200078e00ff */
[----:B------:R-:W-:Y:S04]  /*1c20*/  ULOP3.LUT UR5, UR5, 0x1000000, URZ, 0xfc, !UPT ;  /* 0x0100000005057892 */ /* 0x000fe8000f8efcff */
[----:B------:R-:W-:Y:S01]  /*1c30*/  R2UR UR34, R9 ;  /* 0x00000000092272ca */ /* 0x000fe200000e0000 */
[----:B------:R-:W-:Y:S01]  /*1c40*/  IMAD.MOV.U32 R9, RZ, RZ, 0x50 ;  /* 0x00000050ff097424 */ /* 0x000fe200078e00ff */
[----:B------:R-:W-:Y:S02]  /*1c50*/  UIADD3 UR18, UPT, UPT, UR5, 0x20, URZ ;  /* 0x0000002005127890 */ /* 0x000fe4000fffe0ff */
[----:B------:R-:W-:Y:S02]  /*1c60*/  UIADD3 UR16, UPT, UPT, UR5, 0x40, URZ ;  /* 0x0000004005107890 */ /* 0x000fe4000fffe0ff */
[----:B------:R-:W-:Y:S01]  /*1c70*/  R2UR UR31, R9 ;  /* 0x00000000091f72ca */ /* 0x000fe200000e0000 */
[----:B------:R-:W-:Y:S01]  /*1c80*/  HFMA2 R9, -RZ, RZ, 0, 1.52587890625e-05 ;  /* 0x00000100ff097431 */ /* 0x000fe200000001ff */
[----:B------:R-:W-:Y:S04]  /*1c90*/  UIADD3 UR12, UPT, UPT, UR5, 0x60, URZ ;  /* 0x00000060050c7890 */ /* 0x000fe8000fffe0ff */
[----:B------:R-:W-:Y:S01]  /*1ca0*/  R2UR UR32, R9 ;  /* 0x00000000092072ca */ /* 0x000fe200000e0000 */
[----:B------:R-:W-:Y:S05]  /*1cb0*/  IMAD.MOV.U32 R9, RZ, RZ, 0x58 ;  /* 0x00000058ff097424 */ /* 0x000fea00078e00ff */
[----:B------:R-:W-:Y:S01]  /*1cc0*/  R2UR UR29, R9 ;  /* 0x00000000091d72ca */ /* 0x000fe200000e0000 */
[----:B------:R-:W-:Y:S05]  /*1cd0*/  IMAD.MOV.U32 R9, RZ, RZ, 0x100 ;  /* 0x00000100ff097424 */ /* 0x000fea00078e00ff */
[----:B------:R-:W-:Y:S01]  /*1ce0*/  R2UR UR30, R9 ;  /* 0x00000000091e72ca */ /* 0x000fe200000e0000 */
[----:B------:R-:W-:Y:S05]  /*1cf0*/  IMAD.MOV.U32 R9, RZ, RZ, 0x60 ;  /* 0x00000060ff097424 */ /* 0x000fea00078e00ff */
[----:B------:R-:W-:Y:S02]  /*1d00*/  R2UR UR28, R9 ;  /* 0x00000000091c72ca */ /* 0x000fe400000e0000 */
[----:B------:R-:W-:Y:S04]  /*1d10*/  MOV R9, 0x100 ;  /* 0x0000010000097802 */ /* 0x000fe80000000f00 */
[----:B------:R-:W-:Y:S01]  /*1d20*/  R2UR UR27, R9 ;  /* 0x00000000091b72ca */ /* 0x000fe200000e0000 */
[----:B------:R-:W-:Y:S05]  /*1d30*/  IMAD.MOV.U32 R9, RZ, RZ, 0x68 ;  /* 0x00000068ff097424 */ /* 0x000fea00078e00ff */
[----:B------:R-:W-:Y:S01]  /*1d40*/  R2UR UR25, R9 ;  /* 0x00000000091972ca */ /* 0x000fe200000e0000 */
[----:B------:R-:W-:Y:S05]  /*1d50*/  IMAD.MOV.U32 R9, RZ, RZ, 0x100 ;  /* 0x00000100ff097424 */ /* 0x000fea00078e00ff */
[----:B------:R-:W-:Y:S01]  /*1d60*/  R2UR UR23, R9 ;  /* 0x00000000091772ca */ /* 0x000fe200000e0000 */
[----:B------:R-:W-:Y:S03]  /*1d70*/  @!UPT UIADD3 URZ, UPT, UPT, URZ, URZ, URZ ;  /* 0x000000fffffff290 */ /* 0x000fe6000fffe0ff */
[----:B-1----:R-:W-:Y:S11]  /*1d80*/  @!P0 BRA `(.L_x_16) ;  /* 0x000000b400fc8947 */ /* 0x002ff60003800000 */
.L_x_67:
[----:B------:R-:W-:Y:S01]  /*1d90*/  UIADD3 UR10, UPT, UPT, UR5, 0x80, URZ ;  /* 0x00000080050a7890 */ /* 0x000fe2000fffe0ff */
[----:B------:R-:W-:Y:S01]  /*1da0*/  IMAD.U32 R11, RZ, RZ, UR7 ;  /* 0x00000007ff0b7e24 */ /* 0x000fe2000f8e00ff */
[----:B------:R-:W-:Y:S01]  /*1db0*/  UIADD3 UR8, UPT, UPT, UR5, 0xa0, URZ ;  /* 0x000000a005087890 */ /* 0x000fe2000fffe0ff */
[----:B-1----:R-:W-:Y:S01]  /*1dc0*/  IMAD.MOV.U32 R9, RZ, RZ, 0x70 ;  /* 0x00000070ff097424 */ /* 0x002fe200078e00ff */
[----:B------:R-:W-:Y:S02]  /*1dd0*/  UIADD3 UR6, UPT, UPT, UR6, 0x1, URZ ;  /* 0x0000000106067890 */ /* 0x000fe4000fffe0ff */
[----:B------:R-:W-:Y:S01]  /*1de0*/  UIADD3 UR20, UPT, UPT, UR20, 0x58, URZ ;  /* 0x0000005814147890 */ /* 0x000fe2000fffe0ff */
[----:B------:R-:W-:Y:S01]  /*1df0*/  UMOV UR14, UR5 ;  /* 0x00000005000e7c82 */ /* 0x000fe20008000000 */
[----:B------:R-:W-:Y:S01]  /*1e00*/  UMOV UR15, 0xc0004010 ;  /* 0xc0004010000f7882 */ /* 0x000fe20000000000 */
[----:B------:R-:W-:Y:S01]  /*1e10*/  UMOV UR19, 0xc0004010 ;  /* 0xc000401000137882 */ /* 0x000fe20000000000 */
[----:B------:R1:W-:Y:S01]  /*1e20*/  UTCHMMA tmem[UR21], gdesc[UR14], tmem[UR22], tmem[UR70], idesc[UR71], UP0 ;  /* 0x00ff460e150079ea */ /* 0x0003e20008000016 */
[----:B------:R-:W-:Y:S01]  /*1e30*/  UISETP.NE.AND UP0, UPT, UR6, 0x9, UPT ;  /* 0x000000090600788c */ /* 0x000fe2000bf05270 */
[----:B------:R-:W-:Y:S01]  /*1e40*/  UTCHMMA tmem[UR33], gdesc[UR18], tmem[UR34], tmem[UR68], idesc[UR69], UPT ;  /* 0x00ff4412210079ea */ /* 0x000fe2000b800022 */
[----:B------:R-:W-:Y:S01]  /*1e50*/  UMOV UR17, 0xc0004010 ;  /* 0xc000401000117882 */ /* 0x000fe20000000000 */
[----:B------:R-:W-:Y:S01]  /*1e60*/  UMOV UR13, 0xc0004010 ;  /* 0xc0004010000d7882 */ /* 0x000fe20000000000 */
[----:B------:R-:W-:Y:S01]  /*1e70*/  UTCHMMA tmem[UR31], gdesc[UR16], tmem[UR32], tmem[UR66], idesc[UR67], UPT ;  /* 0x00ff42101f0079ea */ /* 0x000fe2000b800020 */
[----:B------:R-:W-:Y:S01]  /*1e80*/  UMOV UR11, 0xc0004010 ;  /* 0xc0004010000b7882 */ /* 0x000fe20000000000 */
[----:B------:R2:W-:Y:S01]  /*1e90*/  UTCHMMA tmem[UR29], gdesc[UR12], tmem[UR30], tmem[UR64], idesc[UR65], UPT ;  /* 0x00ff400c1d0079ea */ /* 0x0005e2000b80001e */
[----:B------:R-:W-:Y:S01]  /*1ea0*/  UMOV UR9, 0xc0004010 ;  /* 0xc000401000097882 */ /* 0x000fe20000000000 */
[----:B------:R3:W-:Y:S01]  /*1eb0*/  UTCHMMA tmem[UR28], gdesc[UR10], tmem[UR27], tmem[UR62], idesc[UR63], UPT ;  /* 0x00ff3e0a1c0079ea */ /* 0x0007e2000b80001b */
[----:B------:R4:W-:Y:S01]  /*1ec0*/  UTCHMMA tmem[UR25], gdesc[UR8], tmem[UR23], tmem[UR60], idesc[UR61], UPT ;  /* 0x00ff3c08190079ea */ /* 0x0009e2000b800017 */
[----:B------:R-:W5:Y:S01]  /*1ed0*/  SYNCS.PHASECHK.TRANS64.TRYWAIT P0, [UR4+0xb0], R11 ;  /* 0x0000b00bff0075a7 */ /* 0x000f620008001104 */
[----:B------:R-:W-:Y:S01]  /*1ee0*/  USEL UR6, UR6, URZ, UP0 ;  /* 0x000000ff06067287 */ /* 0x000fe20008000000 */
[----:B-1----:R-:W-:Y:S01]  /*1ef0*/  R2UR UR15, R9 ;  /* 0x00000000090f72ca */ /* 0x002fe200000e0000 */
[----:B------:R-:W-:Y:S05]  /*1f00*/  IMAD.MOV.U32 R9, RZ, RZ, 0x100 ;  /* 0x00000100ff097424 */ /* 0x000fea00078e00ff */
[----:B------:R-:W-:Y:S01]  /*1f10*/  R2UR UR21, R9 ;  /* 0x00000000091572ca */ /* 0x000fe200000e0000 */
[----:B--2---:R-:W-:Y:S01]  /*1f20*/  ULEA UR13, UR6, UR4, 0x3 ;  /* 0x00000004060d7291 */ /* 0x004fe2000f8e18ff */
[----:B------:R-:W-:Y:S01]  /*1f30*/  IMAD.MOV.U32 R9, RZ, RZ, 0x78 ;  /* 0x00000078ff097424 */ /* 0x000fe200078e00ff */
[----:B---3--:R-:W-:Y:S02]  /*1f40*/  UIADD3 UR10, UPT, UPT, UR5, 0xc0, URZ ;  /* 0x000000c0050a7890 */ /* 0x008fe4000fffe0ff */
[----:B----4-:R-:W-:Y:S02]  /*1f50*/  USEL UR8, URZ, 0x1, UP0 ;  /* 0x00000001ff087887 */ /* 0x010fe40008000000 */
[----:B------:R-:W-:Y:S01]  /*1f60*/  R2UR UR14, R9 ;  /* 0x00000000090e72ca */ /* 0x000fe200000e0000 */
[----:B------:R-:W-:Y:S01]  /*1f70*/  IMAD.MOV.U32 R9, RZ, RZ, 0x100 ;  /* 0x00000100ff097424 */ /* 0x000fe200078e00ff */
[----:B------:R-:W-:Y:S02]  /*1f80*/  UIADD3 UR9, UPT, UPT, UR5, 0xe0, URZ ;  /* 0x000000e005097890 */ /* 0x000fe4000fffe0ff */
[----:B------:R-:W-:Y:S02]  /*1f90*/  LOP3.LUT R10, R10, UR8, RZ, 0x3c, !PT ;  /* 0x000000080a0a7c12 */ /* 0x000fe4000f8e3cff */
[----:B------:R-:W-:Y:S01]  /*1fa0*/  R2UR UR12, R9 ;  /* 0x00000000090c72ca */ /* 0x000fe200000e0000 */
[----:B------:R-:W-:Y:S03]  /*1fb0*/  @!UPT UIADD3 URZ, UPT, UPT, URZ, URZ, URZ ;  /* 0x000000fffffff290 */ /* 0x000fe6000fffe0ff */
[----:B-----5:R-:W-:Y:S11]  /*1fc0*/  @!P0 BRA `(.L_x_17) ;  /* 0x000000b4008c8947 */ /* 0x020ff60003800000 */
.L_x_69:
[----:B-1----:R-:W-:Y:S01]  /*1fd0*/  SHF.L.U32 R13, R10, 0x1f, RZ ;  /* 0x0000001f0a0d7819 */ /* 0x002fe200000006ff */
[----:B------:R-:W-:Y:S01]  /*1fe0*/  UMOV UR11, 0xc0004010 ;  /* 0xc0004010000b7882 */ /* 0x000fe20000000000 */
[----:B------:R-:W-:Y:S01]  /*1ff0*/  UMOV UR8, UR9 ;  /* 0x0000000900087c82 */ /* 0x000fe20008000000 */
[----:B------:R-:W-:Y:S01]  /*2000*/  UMOV UR9, 0xc0004010 ;  /* 0xc000401000097882 */ /* 0x000fe20000000000 */
[----:B------:R1:W-:Y:S01]  /*2010*/  UTCHMMA tmem[UR15], gdesc[UR10], tmem[UR21], tmem[UR58], idesc[UR59], UPT ;  /* 0x00ff3a0a0f0079ea */ /* 0x0003e2000b800015 */
[----:B------:R1:W-:Y:S01]  /*2020*/  UTCHMMA tmem[UR14], gdesc[UR8], tmem[UR12], tmem[UR56], idesc[UR57], UPT ;  /* 0x00ff38080e0079ea */ /* 0x0003e2000b80000c */
[----:B------:R1:W-:Y:S01]  /*2030*/  UTCBAR [UR20], URZ ;  /* 0x000000ff140073e9 */ /* 0x0003e200080000ff */
[----:B------:R-:W2:Y:S02]  /*2040*/  SYNCS.PHASECHK.TRANS64.TRYWAIT P0, [UR13+0x10], R13 ;  /* 0x0000100dff0075a7 */ /* 0x000ea4000800110d */
[----:B-12---:R-:W-:Y:S05]  /*2050*/  @!P0 BRA `(.L_x_18) ;  /* 0x000000b400888947 */ /* 0x006fea0003800000 */
.L_x_71:
[----:B------:R-:W-:Y:S01]  /*2060*/  UIMAD UR5, UR6, 0x5000, UR4 ;  /* 0x00005000060578a4 */ /* 0x000fe2000f8e0204 */
[----:B------:R-:W-:Y:S01]  /*2070*/  R2UR UR21, R7 ;  /* 0x00000000071572ca */ /* 0x000fe200000e0000 */
[----:B------:R-:W-:Y:S01]  /*2080*/  UIADD3 UR7, UPT, UPT, UR13, 0x58, URZ ;  /* 0x000000580d077890 */ /* 0x000fe2000fffe0ff */
[----:B------:R-:W-:Y:S01]  /*2090*/  R2UR UR20, R6 ;  /* 0x00000000061472ca */ /* 0x000fe200000e0000 */
[----:B------:R-:W-:Y:S01]  /*20a0*/  UIADD3 UR5, UPT, UPT, UR5, 0xa800, URZ ;  /* 0x0000a80005057890 */ /* 0x000fe2000fffe0ff */
[----:B------:R-:W-:Y:S01]  /*20b0*/  R2UR UR19, R5 ;  /* 0x00000000051372ca */ /* 0x000fe200000e0000 */
[----:B------:R-:W-:Y:S01]  /*20c0*/  UIADD3 UR6, UPT, UPT, UR6, 0x1, URZ ;  /* 0x0000000106067890 */ /* 0x000fe2000fffe0ff */
[----:B------:R-:W-:Y:S01]  /*20d0*/  R2UR UR18, R4 ;  /* 0x00000000041272ca */ /* 0x000fe200000e0000 */
[----:B------:R-:W-:Y:S02]  /*20e0*/  USHF.R.U32.HI UR8, URZ, 0x4, UR5 ;  /* 0x00000004ff087899 */ /* 0x000fe40008011605 */
[----:B------:R-:W-:Y:S01]  /*20f0*/  UISETP.NE.AND UP0, UPT, UR6, 0x9, UPT ;  /* 0x000000090600788c */ /* 0x000fe2000bf05270 */
[----:B------:R-:W-:Y:S01]  /*2100*/  R2UR UR5, R8 ;  /* 0x00000000080572ca */ /* 0x000fe200000e0000 */
[----:B------:R-:W-:Y:S02]  /*2110*/  ULOP3.LUT UR8, UR8, 0x3fc0, URZ, 0xc0, !UPT ;  /* 0x00003fc008087892 */ /* 0x000fe4000f8ec0ff */
[----:B------:R-:W-:Y:S02]  /*2120*/  UIADD3 UR24, UPT, UPT, UR24, 0x1, URZ ;  /* 0x0000000118187890 */ /* 0x000fe4000fffe0ff */
[----:B------:R-:W-:Y:S02]  /*2130*/  ULOP3.LUT UR8, UR8, 0x10000, URZ, 0xfc, !UPT ;  /* 0x0001000008087892 */ /* 0x000fe4000f8efcff */
[----:B------:R-:W-:Y:S02]  /*2140*/  USEL UR6, UR6, URZ, UP0 ;  /* 0x000000ff06067287 */ /* 0x000fe40008000000 */
[----:B------:R-:W-:Y:S02]  /*2150*/  UIADD3 UR16, UPT, UPT, UR8, 0x100, URZ ;  /* 0x0000010008107890 */ /* 0x000fe4000fffe0ff */
[----:B------:R-:W-:Y:S02]  /*2160*/  UIADD3 UR14, UPT, UPT, UR8, 0x200, URZ ;  /* 0x00000200080e7890 */ /* 0x000fe4000fffe0ff */
[----:B------:R-:W-:Y:S02]  /*2170*/  UIADD3 UR12, UPT, UPT, UR8, 0x300, URZ ;  /* 0x00000300080c7890 */ /* 0x000fe4000fffe0ff */
[----:B------:R-:W-:Y:S02]  /*2180*/  UIADD3 UR10, UPT, UPT, UR8, 0x400, URZ ;  /* 0x00000400080a7890 */ /* 0x000fe4000fffe0ff */
[----:B------:R-:W-:Y:S01]  /*2190*/  ULOP3.LUT UR26, UR26, 0x1, URZ, 0x3c, !UPT ;  /* 0x000000011a1a7892 */ /* 0x000fe2000f8e3cff */
[----:B------:R-:W-:Y:S01]  /*21a0*/  UMOV UR9, 0xc0004010 ;  /* 0xc000401000097882 */ /* 0x000fe20000000000 */
[----:B------:R-:W-:Y:S01]  /*21b0*/  UMOV UR17, 0xc0004010 ;  /* 0xc000401000117882 */ /* 0x000fe20000000000 */
[----:B------:R2:W-:Y:S01]  /*21c0*/  UTCHMMA gdesc[UR44], gdesc[UR8], tmem[UR5], tmem[UR54], idesc[UR55], !UPT ;  /* 0x00ff36082c0075ea */ /* 0x0005e2000f800005 */
[----:B------:R3:W-:Y:S01]  /*21d0*/  UTCHMMA gdesc[UR42], gdesc[UR16], tmem[UR21], tmem[UR52], idesc[UR53], UPT ;  /* 0x00ff34102a0075ea */ /* 0x0007e2000b800015 */
[----:B------:R-:W-:Y:S01]  /*21e0*/  UMOV UR15, 0xc0004010 ;  /* 0xc0004010000f7882 */ /* 0x000fe20000000000 */
[----:B------:R-:W-:Y:S01]  /*21f0*/  UMOV UR13, 0xc0004010 ;  /* 0xc0004010000d7882 */ /* 0x000fe20000000000 */
[----:B------:R3:W-:Y:S01]  /*2200*/  UTCHMMA gdesc[UR40], gdesc[UR14], tmem[UR20], tmem[UR50], idesc[UR51], UPT ;  /* 0x00ff320e280075ea */ /* 0x0007e2000b800014 */
[----:B------:R3:W-:Y:S01]  /*2210*/  UTCHMMA gdesc[UR38], gdesc[UR12], tmem[UR19], tmem[UR48], idesc[UR49], UPT ;  /* 0x00ff300c260075ea */ /* 0x0007e2000b800013 */
[----:B------:R-:W-:Y:S02]  /*2220*/  UMOV UR11, 0xc0004010 ;  /* 0xc0004010000b7882 */ /* 0x000fe40000000000 */
[----:B------:R3:W-:Y:S01]  /*2230*/  UTCHMMA gdesc[UR36], gdesc[UR10], tmem[UR18], tmem[UR46], idesc[UR47], UPT ;  /* 0x00ff2e0a240075ea */ /* 0x0007e2000b800012 */
[----:B------:R3:W-:Y:S01]  /*2240*/  UTCBAR [UR35], URZ ;  /* 0x000000ff230073e9 */ /* 0x0007e200080000ff */
[----:B------:R3:W-:Y:S01]  /*2250*/  UTCBAR [UR7], URZ ;  /* 0x000000ff070073e9 */ /* 0x0007e200080000ff */
[----:B--2---:R-:W-:Y:S02]  /*2260*/  USEL UR5, URZ, 0x1, UP0 ;  /* 0x00000001ff057887 */ /* 0x004fe40008000000 */
[----:B------:R-:W-:Y:S01]  /*2270*/  UISETP.NE.AND UP0, UPT, UR24, -0x1, UPT ;  /* 0xffffffff1800788c */ /* 0x000fe2000bf05270 */
[----:B------:R-:W-:Y:S03]  /*2280*/  UMOV UR8, 0x1 ;  /* 0x0000000100087882 */ /* 0x000fe60000000000 */
[----:B------:R-:W-:Y:S05]  /*2290*/  LOP3.LUT R10, R10, UR5, RZ, 0x3c, !PT ;  /* 0x000000050a0a7c12 */ /* 0x000fea000f8e3cff */
[----:B------:R-:W-:Y:S05]  /*22a0*/  BRA.U UP0, `(.L_x_19) ;  /* 0xfffffff900107547 */ /* 0x000fea000b83ffff */
.L_x_14:
[----:B------:R-:W-:Y:S01]  /*22b0*/  UIADD3 UR5, UPT, UPT, UR4, 0x8, URZ ;  /* 0x0000000804057890 */ /* 0x000fe2000fffe0ff */
[----:B------:R-:W-:Y:S01]  /*22c0*/  SHF.L.U32 R10, R10, 0x1f, RZ ;  /* 0x0000001f0a0a7819 */ /* 0x000fe200000006ff */
[----:B---3--:R-:W-:Y:S02]  /*22d0*/  ULEA UR19, UR6, UR4, 0x3 ;  /* 0x0000000406137291 */ /* 0x008fe4000f8e18ff */
[----:B------:R-:W-:-:S05]  /*22e0*/  USHF.L.U32 UR26, UR26, 0x1f, URZ ;  /* 0x0000001f1a1a7899 */ /* 0x000fca00080006ff */
[----:B------:R2:W-:Y:S02]  /*22f0*/  UTCBAR [UR5], URZ ;  /* 0x000000ff050073e9 */ /* 0x0005e400080000ff */
[----:B------:R-:W3:Y:S02]  /*2300*/  SYNCS.PHASECHK.TRANS64.TRYWAIT P0, [UR19+0x10], R10 ;  /* 0x0000100aff0075a7 */ /* 0x000ee40008001113 */
[----:B--23--:R-:W-:Y:S05]  /*2310*/  @!P0 BRA `(.L_x_20) ;  /* 0x000000b000f48947 */ /* 0x00cfea0003800000 */
.L_x_73:
[----:B------:R-:W-:Y:S01]  /*2320*/  IMAD.U32 R5, RZ, RZ, UR26 ;  /* 0x0000001aff057e24 */ /* 0x000fe2000f8e00ff */
[----:B------:R-:W2:Y:S01]  /*2330*/  S2UR UR5, SR_CgaCtaId ;  /* 0x00000000000579c3 */ /* 0x000ea20000008800 */
[----:B-1----:R-:W-:Y:S01]  /*2340*/  IMAD.MOV.U32 R4, RZ, RZ, 0x40 ;  /* 0x00000040ff047424 */ /* 0x002fe200078e00ff */
[----:B------:R-:W-:Y:S01]  /*2350*/  UIMAD UR6, UR6, 0x5000, UR4 ;  /* 0x00005000060678a4 */ /* 0x000fe2000f8e0204 */
[----:B------:R-:W-:Y:S01]  /*2360*/  UMOV UR18, 0x400 ;  /* 0x0000040000127882 */ /* 0x000fe20000000000 */
[----:B------:R-:W-:Y:S02]  /*2370*/  UISETP.NE.U32.AND UP0, UPT, UR8, URZ, UPT ;  /* 0x000000ff0800728c */ /* 0x000fe4000bf05070 */
[----:B-----5:R-:W-:Y:S01]  /*2380*/  R2UR UR21, R4 ;  /* 0x00000000041572ca */ /* 0x020fe200000e0000 */
[----:B------:R-:W-:Y:S01]  /*2390*/  IMAD.MOV.U32 R4, RZ, RZ, 0x100 ;  /* 0x00000100ff047424 */ /* 0x000fe200078e00ff */
[----:B------:R-:W1:Y:S01]  /*23a0*/  SYNCS.PHASECHK.TRANS64.TRYWAIT P0, [UR4+0xa8], R5 ;  /* 0x0000a805ff0075a7 */ /* 0x000e620008001104 */
[----:B------:R-:W-:Y:S01]  /*23b0*/  UIADD3 UR6, UPT, UPT, UR6, 0xa800, URZ ;  /* 0x0000a80006067890 */ /* 0x000fe2000fffe0ff */
[----:B------:R-:W-:-:S02]  /*23c0*/  UMOV UR44, 0x0 ;  /* 0x00000000002c7882 */ /* 0x000fc40000000000 */
[----:B------:R-:W-:Y:S01]  /*23d0*/  R2UR UR33, R4 ;  /* 0x00000000042172ca */ /* 0x000fe200000e0000 */
[----:B------:R-:W-:Y:S01]  /*23e0*/  IMAD.MOV.U32 R4, RZ, RZ, 0x48 ;  /* 0x00000048ff047424 */ /* 0x000fe200078e00ff */
[----:B------:R-:W-:Y:S01]  /*23f0*/  USHF.R.U32.HI UR6, URZ, 0x4, UR6 ;  /* 0x00000004ff067899 */ /* 0x000fe20008011606 */
[----:B------:R-:W-:Y:S01]  /*2400*/  UMOV UR45, 0x8150490 ;  /* 0x08150490002d7882 */ /* 0x000fe20000000000 */
[----:B------:R-:W-:Y:S02]  /*2410*/  UMOV UR42, 0x0 ;  /* 0x00000000002a7882 */ /* 0x000fe40000000000 */
[----:B------:R-:W-:Y:S01]  /*2420*/  R2UR UR31, R4 ;  /* 0x00000000041f72ca */ /* 0x000fe200000e0000 */
[----:B------:R-:W-:Y:S01]  /*2430*/  IMAD.MOV.U32 R4, RZ, RZ, 0x100 ;  /* 0x00000100ff047424 */ /* 0x000fe200078e00ff */
[----:B------:R-:W-:Y:S01]  /*2440*/  ULOP3.LUT UR6, UR6, 0x3fc0, URZ, 0xc0, !UPT ;  /* 0x00003fc006067892 */ /* 0x000fe2000f8ec0ff */
[----:B------:R-:W-:Y:S01]  /*2450*/  UMOV UR43, 0x8150490 ;  /* 0x08150490002b7882 */ /* 0x000fe20000000000 */
[----:B------:R-:W-:-:S02]  /*2460*/  UMOV UR40, 0x0 ;  /* 0x0000000000287882 */ /* 0x000fc40000000000 */
[----:B------:R-:W-:Y:S01]  /*2470*/  R2UR UR32, R4 ;  /* 0x00000000042072ca */ /* 0x000fe200000e0000 */
[----:B------:R-:W-:Y:S01]  /*2480*/  IMAD.MOV.U32 R4, RZ, RZ, 0x50 ;  /* 0x00000050ff047424 */ /* 0x000fe200078e00ff */
[----:B------:R-:W-:Y:S01]  /*2490*/  ULOP3.LUT UR6, UR6, 0x1000000, URZ, 0xfc, !UPT ;  /* 0x0100000006067892 */ /* 0x000fe2000f8efcff */
[----:B------:R-:W-:Y:S01]  /*24a0*/  UMOV UR41, 0x8150490 ;  /* 0x0815049000297882 */ /* 0x000fe20000000000 */
[----:B------:R-:W-:Y:S02]  /*24b0*/  UMOV UR38, 0x0 ;  /* 0x0000000000267882 */ /* 0x000fe40000000000 */
[----:B------:R-:W-:Y:S01]  /*24c0*/  R2UR UR29, R4 ;  /* 0x00000000041d72ca */ /* 0x000fe200000e0000 */
[----:B------:R-:W-:Y:S01]  /*24d0*/  HFMA2 R4, -RZ, RZ, 0, 1.52587890625e-05 ;  /* 0x00000100ff047431 */ /* 0x000fe200000001ff */
[----:B------:R-:W-:Y:S01]  /*24e0*/  UMOV UR39, 0x8150490 ;  /* 0x0815049000277882 */ /* 0x000fe20000000000 */
[----:B------:R-:W-:Y:S01]  /*24f0*/  UMOV UR36, 0x0 ;  /* 0x0000000000247882 */ /* 0x000fe20000000000 */
[----:B------:R-:W-:Y:S01]  /*2500*/  UMOV UR37, 0x8150490 ;  /* 0x0815049000257882 */ /* 0x000fe20000000000 */
[----:B------:R-:W-:Y:S01]  /*2510*/  UMOV UR34, 0x0 ;  /* 0x0000000000227882 */ /* 0x000fe20000000000 */
[----:B------:R-:W-:Y:S01]  /*2520*/  UMOV UR35, 0x8150490 ;  /* 0x0815049000237882 */ /* 0x000fe20000000000 */
[----:B--2---:R-:W-:-:S02]  /*2530*/  ULEA UR18, UR5, UR18, 0x18 ;  /* 0x0000001205127291 */ /* 0x004fc4000f8ec0ff */
[----:B------:R-:W-:Y:S01]  /*2540*/  UIADD3 UR16, UPT, UPT, UR6, 0x20, URZ ;  /* 0x0000002006107890 */ /* 0x000fe2000fffe0ff */
[----:B------:R-:W-:Y:S01]  /*2550*/  R2UR UR30, R4 ;  /* 0x00000000041e72ca */ /* 0x000fe200000e0000 */
[----:B------:R-:W-:Y:S01]  /*2560*/  IMAD.MOV.U32 R4, RZ, RZ, 0x58 ;  /* 0x00000058ff047424 */ /* 0x000fe200078e00ff */
[----:B------:R-:W-:Y:S02]  /*2570*/  UIADD3 UR14, UPT, UPT, UR6, 0x40, URZ ;  /* 0x00000040060e7890 */ /* 0x000fe4000fffe0ff */
[----:B------:R-:W-:Y:S02]  /*2580*/  UIADD3 UR12, UPT, UPT, UR6, 0x60, URZ ;  /* 0x00000060060c7890 */ /* 0x000fe4000fffe0ff */
[----:B------:R-:W-:Y:S01]  /*2590*/  R2UR UR27, R4 ;  /* 0x00000000041b72ca */ /* 0x000fe200000e0000 */
[----:B------:R-:W-:Y:S01]  /*25a0*/  IMAD.MOV.U32 R4, RZ, RZ, 0x100 ;  /* 0x00000100ff047424 */ /* 0x000fe200078e00ff */
[----:B------:R-:W-:Y:S02]  /*25b0*/  UIADD3 UR10, UPT, UPT, UR6, 0x80, URZ ;  /* 0x00000080060a7890 */ /* 0x000fe4000fffe0ff */
[----:B------:R-:W-:-:S02]  /*25c0*/  UIADD3 UR8, UPT, UPT, UR6, 0xa0, URZ ;  /* 0x000000a006087890 */ /* 0x000fc4000fffe0ff */
[----:B------:R-:W-:Y:S01]  /*25d0*/  R2UR UR28, R4 ;  /* 0x00000000041c72ca */ /* 0x000fe200000e0000 */
[----:B------:R-:W-:Y:S01]  /*25e0*/  IMAD.MOV.U32 R4, RZ, RZ, 0x60 ;  /* 0x00000060ff047424 */ /* 0x000fe200078e00ff */
[----:B------:R-:W-:Y:S01]  /*25f0*/  UMOV UR7, 0xc0004010 ;  /* 0xc000401000077882 */ /* 0x000fe20000000000 */
[----:B------:R-:W-:Y:S01]  /*2600*/  UMOV UR17, 0xc0004010 ;  /* 0xc000401000117882 */ /* 0x000fe20000000000 */
[----:B------:R-:W-:Y:S01]  /*2610*/  UMOV UR15, 0xc0004010 ;  /* 0xc0004010000f7882 */ /* 0x000fe20000000000 */
[----:B------:R-:W-:Y:S01]  /*2620*/  UMOV UR13, 0xc0004010 ;  /* 0xc0004010000d7882 */ /* 0x000fe20000000000 */
[----:B------:R-:W-:Y:S01]  /*2630*/  R2UR UR24, R4 ;  /* 0x00000000041872ca */ /* 0x000fe200000e0000 */
[----:B------:R-:W-:Y:S01]  /*2640*/  UMOV UR11, 0xc0004010 ;  /* 0xc0004010000b7882 */ /* 0x000fe20000000000 */
[----:B------:R-:W-:Y:S01]  /*2650*/  MOV R4, 0x100 ;  /* 0x0000010000047802 */ /* 0x000fe20000000f00 */
[----:B------:R-:W-:-:S03]  /*2660*/  UMOV UR9, 0xc0004010 ;  /* 0xc000401000097882 */ /* 0x000fc60000000000 */
[----:B------:R-:W-:Y:S01]  /*2670*/  R2UR UR25, R4 ;  /* 0x00000000041972ca */ /* 0x000fe200000e0000 */
[----:B------:R-:W-:-:S05]  /*2680*/  IMAD.MOV.U32 R4, RZ, RZ, 0x68 ;  /* 0x00000068ff047424 */ /* 0x000fca00078e00ff */
[----:B------:R-:W-:Y:S01]  /*2690*/  R2UR UR23, R4 ;  /* 0x00000000041772ca */ /* 0x000fe200000e0000 */
[----:B------:R-:W-:-:S05]  /*26a0*/  IMAD.MOV.U32 R4, RZ, RZ, 0x100 ;  /* 0x00000100ff047424 */ /* 0x000fca00078e00ff */
[----:B------:R-:W-:Y:S01]  /*26b0*/  R2UR UR22, R4 ;  /* 0x00000000041672ca */ /* 0x000fe200000e0000 */
[----:B-1----:R-:W-:-:S14]  /*26c0*/  @!P0 BRA `(.L_x_21) ;  /* 0x000000b000248947 */ /* 0x002fdc0003800000 */
.L_x_75:
[----:B------:R2:W-:Y:S01]  /*26d0*/  UTCHMMA tmem[UR21], gdesc[UR6], tmem[UR33], tmem[UR44], idesc[UR45], UP0 ;  /* 0x00ff2c06150079ea */ /* 0x0005e20008000021 */
[----:B------:R3:W-:Y:S01]  /*26e0*/  UTCHMMA tmem[UR31], gdesc[UR16], tmem[UR32], tmem[UR42], idesc[UR43], UPT ;  /* 0x00ff2a101f0079ea */ /* 0x0007e2000b800020 */
[----:B------:R-:W-:Y:S01]  /*26f0*/  UTCHMMA tmem[UR29], gdesc[UR14], tmem[UR30], tmem[UR40], idesc[UR41], UPT ;  /* 0x00ff280e1d0079ea */ /* 0x000fe2000b80001e */
[----:B------:R-:W-:Y:S01]  /*2700*/  IMAD.U32 R5, RZ, RZ, UR26 ;  /* 0x0000001aff057e24 */ /* 0x000fe2000f8e00ff */
[----:B------:R4:W-:Y:S01]  /*2710*/  UTCHMMA tmem[UR27], gdesc[UR12], tmem[UR28], tmem[UR38], idesc[UR39], UPT ;  /* 0x00ff260c1b0079ea */ /* 0x0009e2000b80001c */
[----:B------:R-:W-:Y:S01]  /*2720*/  UTCHMMA tmem[UR24], gdesc[UR10], tmem[UR25], tmem[UR36], idesc[UR37], UPT ;  /* 0x00ff240a180079ea */ /* 0x000fe2000b800019 */
[----:B------:R5:W-:Y:S01]  /*2730*/  UTCHMMA tmem[UR23], gdesc[UR8], tmem[UR22], tmem[UR34], idesc[UR35], UPT ;  /* 0x00ff2208170079ea */ /* 0x000be2000b800016 */
[----:B------:R-:W1:Y:S02]  /*2740*/  SYNCS.PHASECHK.TRANS64.TRYWAIT P0, [UR18+0xb0], R5 ;  /* 0x0000b005ff0075a7 */ /* 0x000e640008001112 */
[----:B-1----:R-:W-:Y:S01]  /*2750*/  IMAD.MOV.U32 R4, RZ, RZ, 0x70 ;  /* 0x00000070ff047424 */ /* 0x002fe200078e00ff */
[----:B------:R-:W-:-:S04]  /*2760*/  UIADD3 UR4, UPT, UPT, UR19, 0x58, URZ ;  /* 0x0000005813047890 */ /* 0x000fc8000fffe0ff */
[----:B------:R-:W-:Y:S02]  /*2770*/  R2UR UR20, R4 ;  /* 0x00000000041472ca */ /* 0x000fe400000e0000 */
[----:B------:R-:W-:-:S04]  /*2780*/  MOV R4, 0x100 ;  /* 0x0000010000047802 */ /* 0x000fc80000000f00 */
[----:B--2---:R-:W-:Y:S01]  /*2790*/  R2UR UR21, R4 ;  /* 0x00000000041572ca */ /* 0x004fe200000e0000 */
[----:B------:R-:W-:Y:S01]  /*27a0*/  IMAD.MOV.U32 R4, RZ, RZ, 0x78 ;  /* 0x00000078ff047424 */ /* 0x000fe200078e00ff */
[----:B---3--:R-:W-:Y:S01]  /*27b0*/  UMOV UR16, 0x0 ;  /* 0x0000000000107882 */ /* 0x008fe20000000000 */
[----:B------:R-:W-:Y:S01]  /*27c0*/  UMOV UR17, 0x8150490 ;  /* 0x0815049000117882 */ /* 0x000fe20000000000 */
[----:B----4-:R-:W-:Y:S02]  /*27d0*/  UIADD3 UR12, UPT, UPT, UR18, 0xc0, URZ ;  /* 0x000000c0120c7890 */ /* 0x010fe4000fffe0ff */
[----:B------:R-:W-:Y:S01]  /*27e0*/  R2UR UR14, R4 ;  /* 0x00000000040e72ca */ /* 0x000fe200000e0000 */
[----:B-----5:R-:W-:Y:S01]  /*27f0*/  UIADD3 UR8, UPT, UPT, UR6, 0xc0, URZ ;  /* 0x000000c006087890 */ /* 0x020fe2000fffe0ff */
[----:B------:R-:W-:Y:S01]  /*2800*/  MOV R4, 0x100 ;  /* 0x0000010000047802 */ /* 0x000fe20000000f00 */
[----:B------:R-:W-:Y:S01]  /*2810*/  UIADD3 UR6, UPT, UPT, UR6, 0xe0, URZ ;  /* 0x000000e006067890 */ /* 0x000fe2000fffe0ff */
[----:B------:R-:W-:-:S02]  /*2820*/  UMOV UR22, 0x0 ;  /* 0x0000000000167882 */ /* 0x000fc40000000000 */
[----:B------:R-:W-:Y:S01]  /*2830*/  R2UR UR13, R4 ;  /* 0x00000000040d72ca */ /* 0x000fe200000e0000 */
[----:B------:R-:W-:Y:S01]  /*2840*/  UMOV UR23, 0x8150490 ;  /* 0x0815049000177882 */ /* 0x000fe20000000000 */
[----:B------:R-:W-:Y:S01]  /*2850*/  UMOV UR9, 0xc0004010 ;  /* 0xc000401000097882 */ /* 0x000fe20000000000 */
[----:B------:R-:W-:Y:S01]  /*2860*/  UMOV UR7, 0xc0004010 ;  /* 0xc000401000077882 */ /* 0x000fe20000000000 */
[----:B------:R-:W-:Y:S11]  /*2870*/  @!P0 BRA `(.L_x_22) ;  /* 0x000000ac00d88947 */ /* 0x000ff60003800000 */
.L_x_77:
[----:B------:R2:W-:Y:S01]  /*2880*/  UTCHMMA tmem[UR20], gdesc[UR8], tmem[UR21], tmem[UR22], idesc[UR23], UPT ;  /* 0x00ff1608140079ea */ /* 0x0005e2000b800015 */
[----:B------:R2:W-:Y:S01]  /*2890*/  UTCHMMA tmem[UR14], gdesc[UR6], tmem[UR13], tmem[UR16], idesc[UR17], UPT ;  /* 0x00ff10060e0079ea */ /* 0x0005e2000b80000d */
[----:B------:R2:W-:Y:S01]  /*28a0*/  UTCBAR [UR12], URZ ;  /* 0x000000ff0c0073e9 */ /* 0x0005e200080000ff */
[----:B------:R2:W-:Y:S01]  /*28b0*/  UTCBAR [UR4], URZ ;  /* 0x000000ff040073e9 */ /* 0x0005e200080000ff */
[----:B------:R-:W-:Y:S01]  /*28c0*/  NOP ;  /* 0x0000000000007918 */ /* 0x000fe20000000000 */
.L_x_11:
[----:B------:R-:W-:Y:S01]  /*28d0*/  ELECT P0, URZ, PT ;  /* 0x0000000000ff782f */ /* 0x000fe20003800000 */
[----:B-1----:R-:W-:Y:S01]  /*28e0*/  IMAD.MOV.U32 R4, RZ, RZ, 0x1 ;  /* 0x00000001ff047424 */ /* 0x002fe200078e00ff */
[----:B--2---:R-:W-:Y:S01]  /*28f0*/  UMOV UR4, 0x40 ;  /* 0x0000004000047882 */ /* 0x004fe20000000000 */
[----:B------:R-:W-:Y:S01]  /*2900*/  UMOV UR6, 0xffff ;  /* 0x0000ffff00067882 */ /* 0x000fe20000000000 */
[----:B------:R-:W-:Y:S01]  /*2910*/  ULEA UR4, UR5, UR4, 0x18 ;  /* 0x0000000405047291 */ /* 0x000fe2000f8ec0ff */
[----:B------:R-:W-:Y:S01]  /*2920*/  UVIRTCOUNT.DEALLOC.SMPOOL 0x80 ;  /* 0x000000800000784c */ /* 0x000fe20000000000 */
[----:B------:R-:W-:-:S07]  /*2930*/  UMOV UR9, 0x1 ;  /* 0x0000000100097882 */ /* 0x000fce0000000000 */
[----:B------:R-:W-:-:S05]  /*2940*/  @P0 PRMT R5, R4, 0x7610, R5 ;  /* 0x0000761004050816 */ /* 0x000fca0000000005 */
[----:B------:R-:W-:Y:S01]  /*2950*/  @P0 STS.U8 [UR4], R5 ;  /* 0x00000005ff000988 */ /* 0x000fe20008000004 */
[----:B------:R-:W-:Y:S06]  /*2960*/  BAR.SYNC.DEFER_BLOCKING 0x2, 0x120 ;  /* 0x0084800000007b1d */ /* 0x000fec0000010000 */
[----:B------:R-:W-:Y:S01]  /*2970*/  NOP ;  /* 0x0000000000007918 */ /* 0x000fe20000000000 */
[----:B------:R-:W-:Y:S02]  /*2980*/  UMOV UR4, 0x50 ;  /* 0x0000005000047882 */ /* 0x000fe40000000000 */
[----:B------:R-:W-:-:S02]  /*2990*/  ULEA UR8, UR5, UR4, 0x18 ;  /* 0x0000000405087291 */ /* 0x000fc4000f8ec0ff */
[----:B------:R-:W-:-:S04]  /*29a0*/  ULOP3.LUT UR4, UR72, 0xffff, URZ, 0xc0, !UPT ;  /* 0x0000ffff48047892 */ /* 0x000fc8000f8ec0ff */
[----:B------:R-:W-:-:S03]  /*29b0*/  USHF.R.U32.HI UR4, URZ, 0x5, UR4 ;  /* 0x00000005ff047899 */ /* 0x000fc60008011604 */
[----:B------:R-:W1:Y:S01]  /*29c0*/  LDS R4, [UR8] ;  /* 0x00000008ff047984 */ /* 0x000e620008000800 */
[----:B------:R-:W-:Y:S02]  /*29d0*/  UIADD3 UR5, UPT, UPT, UR4, 0x10, URZ ;  /* 0x0000001004057890 */ /* 0x000fe4000fffe0ff */
[----:B------:R-:W-:Y:S02]  /*29e0*/  USHF.L.U32 UR6, UR6, UR4, URZ ;  /* 0x0000000406067299 */ /* 0x000fe400080006ff */
[----:B------:R-:W-:-:S04]  /*29f0*/  USHF.L.U32 UR4, UR9, UR5, URZ ;  /* 0x0000000509047299 */ /* 0x000fc800080006ff */
[----:B------:R-:W-:-:S04]  /*2a00*/  ULOP3.LUT UR4, UR4, UR6, URZ, 0xfc, !UPT ;  /* 0x0000000604047292 */ /* 0x000fc8000f8efcff */
[----:B------:R-:W-:Y:S01]  /*2a10*/  ULOP3.LUT UR6, UR4, 0xffff, URZ, 0xc0, !UPT ;  /* 0x0000ffff04067892 */ /* 0x000fe2000f8ec0ff */
[----:B-1----:R-:W-:-:S13]  /*2a20*/  R2UR UR7, R4 ;  /* 0x00000000040772ca */ /* 0x002fda00000e0000 */
[----:B------:R-:W-:-:S04]  /*2a30*/  ULOP3.LUT UR5, UR4, 0xffff, UR7, 0x80, !UPT ;  /* 0x0000ffff04057892 */ /* 0x000fc8000f8e8007 */
[----:B------:R-:W-:-:S09]  /*2a40*/  UISETP.NE.AND UP0, UPT, UR5, UR6, UPT ;  /* 0x000000060500728c */ /* 0x000fd2000bf05270 */
[----:B------:R-:W-:Y:S05]  /*2a50*/  BRA.U UP0, `(.L_x_23) ;  /* 0x00000001004c7547 */ /* 0x000fea000b800000 */
[----:B------:R-:W-:Y:S02]  /*2a60*/  USHF.R.U32.HI UR5, URZ, 0x10, UR4 ;  /* 0x00000010ff057899 */ /* 0x000fe40008011604 */
[----:B------:R-:W-:-:S04]  /*2a70*/  USHF.R.U32.HI UR6, URZ, 0x10, UR7 ;  /* 0x00000010ff067899 */ /* 0x000fc80008011607 */
[----:B------:R-:W-:-:S04]  /*2a80*/  ULOP3.LUT UR6, UR6, UR5, URZ, 0xc0, !UPT ;  /* 0x0000000506067292 */ /* 0x000fc8000f8ec0ff */
[----:B------:R-:W-:-:S09]  /*2a90*/  UISETP.NE.AND UP0, UPT, UR6, UR5, UPT ;  /* 0x000000050600728c */ /* 0x000fd2000bf05270 */
[----:B------:R-:W-:Y:S05]  /*2aa0*/  BRA.U UP0, `(.L_x_24) ;  /* 0x00000001002c7547 */ /* 0x000fea000b800000 */
[----:B------:R-:W1:Y:S01]  /*2ab0*/  S2R R5, SR_LANEID ;  /* 0x0000000000057919 */ /* 0x000e620000000000 */
[----:B------:R-:W-:-:S03]  /*2ac0*/  ULOP3.LUT UR5, URZ, UR4, URZ, 0x33, !UPT ;  /* 0x00000004ff057292 */ /* 0x000fc6000f8e33ff */
[----:B------:R-:W-:Y:S02]  /*2ad0*/  VOTEU.ANY UR4, UPT, PT ;  /* 0x0000000000047886 */ /* 0x000fe400038e0100 */
[----:B------:R-:W-:Y:S01]  /*2ae0*/  UFLO.U32 UR4, UR4 ;  /* 0x00000004000472bd */ /* 0x000fe200080e0000 */
[----:B------:R-:W-:-:S04]  /*2af0*/  IMAD.U32 R4, RZ, RZ, UR5 ;  /* 0x00000005ff047e24 */ /* 0x000fc8000f8e00ff */
[----:B------:R-:W2:Y:S02]  /*2b00*/  REDUX UR6, R4 ;  /* 0x00000000040673c4 */ /* 0x000ea40000000000 */
[----:B------:R3:W-:Y:S01]  /*2b10*/  UTCATOMSWS.AND URZ, UR5 ;  /* 0x0000000500ff79e3 */ /* 0x0007e20008000000 */
[----:B-1----:R-:W-:Y:S02]  /*2b20*/  ISETP.EQ.U32.AND P0, PT, R5, UR4, PT ;  /* 0x0000000405007c0c */ /* 0x002fe4000bf02070 */
[----:B--2---:R-:W-:-:S11]  /*2b30*/  MOV R5, UR6 ;  /* 0x0000000600057c02 */ /* 0x004fd60008000f00 */
[----:B------:R3:W-:Y:S01]  /*2b40*/  @P0 ATOMS.AND RZ, [UR8], R5 ;  /* 0x00000005ffff098c */ /* 0x0007e2000a800008 */
[----:B------:R-:W-:Y:S05]  /*2b50*/  BRA `(.L_x_25) ;  /* 0x0000000000147947 */ /* 0x000fea0003800000 */
.L_x_24:
[----:B------:R-:W-:Y:S02]  /*2b60*/  MOV R4, 0x2b80 ;  /* 0x00002b8000047802 */ /* 0x000fe40000000f00 */
[----:B------:R-:W-:Y:S05]  /*2b70*/  CALL.REL.NOINC `($__internal_0_$__cuda_sm10x_tcgen05_guardrail_trap_col_being_dealloced_not_returned_by_alloc) ;  /* 0x000000b400547944 */ /* 0x000fea0003c00000 */
[----:B------:R-:W-:Y:S05]  /*2b80*/  BRA `(.L_x_25) ;  /* 0x0000000000087947 */ /* 0x000fea0003800000 */
.L_x_23:
[----:B------:R-:W-:Y:S02]  /*2b90*/  MOV R4, 0x2bb0 ;  /* 0x00002bb000047802 */ /* 0x000fe40000000f00 */
[----:B------:R-:W-:Y:S05]  /*2ba0*/  CALL.REL.NOINC `($__internal_2_$__cuda_sm10x_tcgen05_guardrail_trap_unallocated_columns_being_dealloced) ;  /* 0x000000b400607944 */ /* 0x000fea0003c00000 */
.L_x_25:
[----:B------:R-:W-:Y:S01]  /*2bb0*/  NOP ;  /* 0x0000000000007918 */ /* 0x000fe20000000000 */
[----:B------:R-:W-:Y:S05]  /*2bc0*/  BRA `(.L_x_5) ;  /* 0x0000001c00487947 */ /* 0x000fea0003800000 */
.L_x_4:
[----:B------:R-:W-:-:S13]  /*2bd0*/  R2UR UR4, R0 ;  /* 0x00000000000472ca */ /* 0x000fda00000e0000 */
[----:B------:R-:W-:-:S09]  /*2be0*/  UISETP.NE.AND UP0, UPT, UR4, 0xe, UPT ;  /* 0x0000000e0400788c */ /* 0x000fd2000bf05270 */
[----:B------:R-:W-:Y:S05]  /*2bf0*/  BRA.U !UP0, `(.L_x_26) ;  /* 0x0000000108187547 */ /* 0x000fea000b800000 */
[----:B------:R-:W-:-:S13]  /*2c00*/  R2UR UR4, R0 ;  /* 0x00000000000472ca */ /* 0x000fda00000e0000 */
[----:B------:R-:W-:-:S09]  /*2c10*/  UISETP.NE.AND UP0, UPT, UR4, 0xf, UPT ;  /* 0x0000000f0400788c */ /* 0x000fd2000bf05270 */
[----:B------:R-:W-:Y:S05]  /*2c20*/  BRA.U UP0, `(.L_x_5) ;  /* 0x0000001d00307547 */ /* 0x000fea000b800000 */
[----:B------:R-:W-:-:S08]  /*2c30*/  NOP ;  /* 0x0000000000007918 */ /* 0x000fd00000000000 */
[----:B------:R-:W1:-:S00]  /*2c40*/  USETMAXREG.DEALLOC.CTAPOOL 0x30 ;  /* 0x00000030000079c8 */ /* 0x000e4000080e0500 */
[----:B-1----:R-:W-:Y:S05]  /*2c50*/  BRA `(.L_x_3) ;  /* 0x0000009000a07947 */ /* 0x002fea0003800000 */
.L_x_26:
[----:B------:R-:W-:-:S08]  /*2c60*/  NOP ;  /* 0x0000000000007918 */ /* 0x000fd00000000000 */
[----:B------:R-:W1:-:S00]  /*2c70*/  USETMAXREG.DEALLOC.CTAPOOL 0x30 ;  /* 0x00000030000079c8 */ /* 0x000e4000080e0500 */
[----:B------:R-:W2:Y:S01]  /*2c80*/  S2UR UR11, SR_CTAID.X ;  /* 0x00000000000b79c3 */ /* 0x000ea20000002500 */
[----:B------:R-:W2:Y:S01]  /*2c90*/  LDCU UR4, c[0x0][0x640] ;  /* 0x0000c800ff0477ac */ /* 0x000ea20008000800 */
[----:B-1----:R-:W-:Y:S01]  /*2ca0*/  HFMA2 R6, -RZ, RZ, 0, 5.9604644775390625e-08 ;  /* 0x00000001ff067431 */ /* 0x002fe200000001ff */
[----:B------:R-:W1:Y:S01]  /*2cb0*/  LDCU.U8 UR8, c[0x0][0x644] ;  /* 0x0000c880ff0877ac */ /* 0x000e620008000000 */
[----:B------:R-:W3:Y:S01]  /*2cc0*/  LDCU.U8 UR7, c[0x0][0x645] ;  /* 0x0000c8a0ff0777ac */ /* 0x000ee20008000000 */
[----:B------:R-:W4:Y:S01]  /*2cd0*/  LDCU UR6, c[0x0][0x654] ;  /* 0x0000ca80ff0677ac */ /* 0x000f220008000800 */
[----:B------:R-:W5:Y:S01]  /*2ce0*/  LDCU.U8 UR14, c[0x0][0x638] ;  /* 0x0000c700ff0e77ac */ /* 0x000f620008000000 */
[----:B------:R-:W5:Y:S01]  /*2cf0*/  LDCU.U8 UR15, c[0x0][0x650] ;  /* 0x0000ca00ff0f77ac */ /* 0x000f620008000000 */
[----:B--2---:R-:W-:Y:S01]  /*2d00*/  UIMAD.WIDE.U32 UR4, UR11, UR4, URZ ;  /* 0x000000040b0472a5 */ /* 0x004fe2000f8e00ff */
[----:B------:R-:W2:Y:S03]  /*2d10*/  LDCU.U8 UR12, c[0x0][0x639] ;  /* 0x0000c720ff0c77ac */ /* 0x000ea60008000000 */
[----:B------:R-:W-:Y:S01]  /*2d20*/  UIADD3 UR4, UPT, UPT, -UR5, UR11, URZ ;  /* 0x0000000b05047290 */ /* 0x000fe2000fffe1ff */
[----:B------:R-:W2:Y:S03]  /*2d30*/  LDCU.U8 UR13, c[0x0][0x651] ;  /* 0x0000ca20ff0d77ac */ /* 0x000ea60008000000 */
[----:B-1----:R-:W-:Y:S01]  /*2d40*/  USHF.R.U32.HI UR4, URZ, UR8, UR4 ;  /* 0x00000008ff047299 */ /* 0x002fe20008011604 */
[----:B------:R-:W1:Y:S03]  /*2d50*/  LDCU.64 UR8, c[0x0][0x630] ;  /* 0x0000c600ff0877ac */ /* 0x000e660008000a00 */
[----:B------:R-:W-:Y:S01]  /*2d60*/  UIADD3 UR4, UPT, UPT, UR5, UR4, URZ ;  /* 0x0000000405047290 */ /* 0x000fe2000fffe0ff */
[----:B------:R-:W1:Y:S03]  /*2d70*/  LDCU.U8 UR16, c[0x0][0x62c] ;  /* 0x0000c580ff1077ac */ /* 0x000e660008000000 */
[----:B---3--:R-:W-:Y:S01]  /*2d80*/  USHF.R.U32.HI UR10, URZ, UR7, UR4 ;  /* 0x00000007ff0a7299 */ /* 0x008fe20008011604 */
[----:B------:R-:W3:Y:S03]  /*2d90*/  LDCU UR7, c[0x0][0x63c] ;  /* 0x0000c780ff0777ac */ /* 0x000ee60008000800 */
[----:B----4-:R-:W-:-:S02]  /*2da0*/  UISETP.GE.AND UP0, UPT, UR10, UR6, UPT ;  /* 0x000000060a00728c */ /* 0x010fc4000bf06270 */
[----:B------:R-:W-:Y:S02]  /*2db0*/  UIADD3 UR4, UPT, UPT, -UR10, URZ, URZ ;  /* 0x000000ff0a047290 */ /* 0x000fe4000fffe1ff */
[----:B-----5:R-:W-:Y:S01]  /*2dc0*/  USEL UR6, UR14, UR15, !UP0 ;  /* 0x0000000f0e067287 */ /* 0x020fe2000c000000 */
[----:B------:R-:W4:Y:S03]  /*2dd0*/  LDCU.U8 UR14, c[0x0][0x62d] ;  /* 0x0000c5a0ff0e77ac */ /* 0x000f260008000000 */
[----:B------:R-:W-:-:S03]  /*2de0*/  ULOP3.LUT UR6, UR6, 0xff, URZ, 0xc0, !UPT ;  /* 0x000000ff06067892 */ /* 0x000fc6000f8ec0ff */
[----:B-1----:R-:W1:Y:S01]  /*2df0*/  @UP0 LDCU UR9, c[0x0][0x64c] ;  /* 0x0000c980ff0907ac */ /* 0x002e620008000800 */
[----:B---3--:R-:W-:Y:S01]  /*2e00*/  UIMAD UR7, UR4, UR7, UR11 ;  /* 0x00000007040772a4 */ /* 0x008fe2000f8e020b */
[----:B------:R-:W3:Y:S03]  /*2e10*/  @UP0 LDCU UR8, c[0x0][0x648] ;  /* 0x0000c900ff0807ac */ /* 0x000ee60008000800 */
[----:B-1----:R-:W-:Y:S02]  /*2e20*/  UIMAD.WIDE.U32 UR4, UR7, UR9, URZ ;  /* 0x00000009070472a5 */ /* 0x002fe4000f8e00ff */
[----:B--2---:R-:W-:Y:S02]  /*2e30*/  USEL UR9, UR12, UR13, !UP0 ;  /* 0x0000000d0c097287 */ /* 0x004fe4000c000000 */
[----:B------:R-:W-:Y:S01]  /*2e40*/  UIADD3 UR4, UPT, UPT, UR7, -UR5, URZ ;  /* 0x8000000507047290 */ /* 0x000fe2000fffe0ff */
[----:B------:R-:W1:Y:S03]  /*2e50*/  LDCU.64 UR12, c[0x0][0x620] ;  /* 0x0000c400ff0c77ac */ /* 0x000e660008000a00 */
[----:B------:R-:W-:-:S02]  /*2e60*/  USHF.R.U32.HI UR4, URZ, UR6, UR4 ;  /* 0x00000006ff047299 */ /* 0x000fc40008011604 */
[----:B------:R-:W-:Y:S02]  /*2e70*/  ULOP3.LUT UR6, UR9, 0xff, URZ, 0xc0, !UPT ;  /* 0x000000ff09067892 */ /* 0x000fe4000f8ec0ff */
[----:B------:R-:W-:Y:S01]  /*2e80*/  UIADD3 UR4, UPT, UPT, UR5, UR4, URZ ;  /* 0x0000000405047290 */ /* 0x000fe2000fffe0ff */
[----:B------:R-:W2:Y:S03]  /*2e90*/  LDCU UR5, c[0x0][0x628] ;  /* 0x0000c500ff0577ac */ /* 0x000ea60008000800 */
[----:B------:R-:W-:-:S04]  /*2ea0*/  USHF.R.U32.HI UR15, URZ, UR6, UR4 ;  /* 0x00000006ff0f7299 */ /* 0x000fc80008011604 */
[----:B------:R-:W-:-:S04]  /*2eb0*/  UIADD3 UR4, UPT, UPT, -UR15, URZ, URZ ;  /* 0x000000ff0f047290 */ /* 0x000fc8000fffe1ff */
[----:B---3--:R-:W-:Y:S01]  /*2ec0*/  UIMAD UR4, UR8, UR4, UR7 ;  /* 0x00000004080472a4 */ /* 0x008fe2000f8e0207 */
[----:B------:R-:W3:Y:S03]  /*2ed0*/  LDCU UR7, c[0x0][0x60c] ;  /* 0x0000c180ff0777ac */ /* 0x000ee60008000800 */
[----:B-1----:R-:W-:-:S04]  /*2ee0*/  UIMAD UR6, UR10, UR12, UR4 ;  /* 0x0000000c0a0672a4 */ /* 0x002fc8000f8e0204 */
[----:B--2---:R-:W-:-:S04]  /*2ef0*/  UIMAD.WIDE.U32 UR4, UR6, UR5, URZ ;  /* 0x00000005060472a5 */ /* 0x004fc8000f8e00ff */
[----:B------:R-:W-:-:S04]  /*2f00*/  UIADD3 UR4, UPT, UPT, UR6, -UR5, URZ ;  /* 0x8000000506047290 */ /* 0x000fc8000fffe0ff */
[----:B------:R-:W-:Y:S02]  /*2f10*/  USHF.R.U32.HI UR4, URZ, UR16, UR4 ;  /* 0x00000010ff047299 */ /* 0x000fe40008011604 */
[----:B---3--:R-:W-:Y:S02]  /*2f20*/  UISETP.GE.AND UP0, UPT, UR11, UR7, UPT ;  /* 0x000000070b00728c */ /* 0x008fe4000bf06270 */
[----:B------:R-:W-:-:S04]  /*2f30*/  UIADD3 UR4, UPT, UPT, UR5, UR4, URZ ;  /* 0x0000000405047290 */ /* 0x000fc8000fffe0ff */
[----:B----4-:R-:W-:-:S04]  /*2f40*/  USHF.R.U32.HI UR8, URZ, UR14, UR4 ;  /* 0x0000000eff087299 */ /* 0x010fc80008011604 */
[----:B------:R-:W-:Y:S02]  /*2f50*/  UIADD3 UR4, UPT, UPT, -UR8, URZ, URZ ;  /* 0x000000ff08047290 */ /* 0x000fe4000fffe1ff */
[----:B------:R-:W-:Y:S02]  /*2f60*/  MOV R8, UR8 ;  /* 0x0000000800087c02 */ /* 0x000fe40008000f00 */
[----:B------:R-:W-:-:S03]  /*2f70*/  UIMAD UR5, UR4, UR13, UR6 ;  /* 0x0000000d040572a4 */ /* 0x000fc6000f8e0206 */
[----:B------:R-:W-:Y:S01]  /*2f80*/  UMOV UR4, URZ ;  /* 0x000000ff00047c82 */ /* 0x000fe20008000000 */
[----:B------:R-:W-:Y:S02]  /*2f90*/  UMOV UR6, 0x1 ;  /* 0x0000000100067882 */ /* 0x000fe40000000000 */
[----:B------:R-:W-:Y:S01]  /*2fa0*/  MOV R7, UR5 ;  /* 0x0000000500077c02 */ /* 0x000fe20008000f00 */
[----:B------:R-:W-:Y:S06]  /*2fb0*/  BRA.U UP0, `(.L_x_27) ;  /* 0x0000001500887547 */ /* 0x000fec000b800000 */
[----:B------:R-:W1:Y:S01]  /*2fc0*/  S2UR UR9, SR_CgaCtaId ;  /* 0x00000000000979c3 */ /* 0x000e620000008800 */
[----:B------:R-:W-:Y:S01]  /*2fd0*/  UMOV UR4, 0x400 ;  /* 0x0000040000047882 */ /* 0x000fe20000000000 */
[----:B------:R-:W-:Y:S01]  /*2fe0*/  MOV R5, 0x80000000 ;  /* 0x8000000000057802 */ /* 0x000fe20000000f00 */
[----:B-1----:R-:W-:-:S09]  /*2ff0*/  ULEA UR9, UR9, UR4, 0x18 ;  /* 0x0000000409097291 */ /* 0x002fd2000f8ec0ff */
[----:B------:R-:W1:Y:S02]  /*3000*/  SYNCS.PHASECHK.TRANS64.TRYWAIT P0, [UR9+0x58], R5 ;  /* 0x00005805ff0075a7 */ /* 0x000e640008001109 */
[----:B-1----:R-:W-:Y:S05]  /*3010*/  @!P0 BRA `(.L_x_28) ;  /* 0x000000a800188947 */ /* 0x002fea0003800000 */
.L_x_79:
[----:B------:R-:W2:Y:S01]  /*3020*/  LDCU UR50, c[0x0][0x614] ;  /* 0x0000c280ff3277ac */ /* 0x000ea20008000800 */
[----:B------:R-:W-:Y:S02]  /*3030*/  R2UR UR52, R7 ;  /* 0x00000000073472ca */ /* 0x000fe400000e0000 */
[----:B------:R-:W-:Y:S01]  /*3040*/  R2UR UR51, R8 ;  /* 0x00000000083372ca */ /* 0x000fe200000e0000 */
[----:B------:R-:W3:Y:S01]  /*3050*/  LDCU UR10, c[0x0][0x38c] ;  /* 0x00007180ff0a77ac */ /* 0x000ee20008000800 */
[----:B------:R-:W4:Y:S01]  /*3060*/  LDCU UR4, c[0x0][0x380] ;  /* 0x00007000ff0477ac */ /* 0x000f220008000800 */
[----:B------:R-:W5:Y:S01]  /*3070*/  LDCU.64 UR30, c[0x0][0x348] ;  /* 0x00006900ff1e77ac */ /* 0x000f620008000a00 */
[----:B------:R-:W-:Y:S01]  /*3080*/  UMOV UR48, 0x0 ;  /* 0x0000000000307882 */ /* 0x000fe20000000000 */
[----:B------:R-:W-:Y:S01]  /*3090*/  UMOV UR49, 0x1 ;  /* 0x0000000100317882 */ /* 0x000fe20000000000 */
[----:B--2---:R-:W-:Y:S01]  /*30a0*/  UIADD3 UR5, UPT, UPT, -UR15, UR50, URZ ;  /* 0x000000320f057290 */ /* 0x004fe2000fffe1ff */
[----:B------:R-:W2:Y:S01]  /*30b0*/  LDCU.64 UR12, c[0x0][0x348] ;  /* 0x00006900ff0c77ac */ /* 0x000ea20008000a00 */
[----:B---3--:R-:W-:-:S02]  /*30c0*/  UIADD3 UR6, UPT, UPT, -UR10, URZ, URZ ;  /* 0x000000ff0a067290 */ /* 0x008fc4000fffe1ff */
[----:B----4-:R-:W-:Y:S02]  /*30d0*/  UIADD3 UR4, UPT, UPT, UR10, -UR4, URZ ;  /* 0x800000040a047290 */ /* 0x010fe4000fffe0ff */
[----:B------:R-:W-:Y:S02]  /*30e0*/  USHF.R.S32.HI UR6, URZ, 0x1f, UR6 ;  /* 0x0000001fff067899 */ /* 0x000fe40008011406 */
[----:B------:R-:W-:Y:S02]  /*30f0*/  ULEA UR4, UR5, UR4, 0x7 ;  /* 0x0000000405047291 */ /* 0x000fe4000f8e38ff */
[----:B------:R-:W-:Y:S02]  /*3100*/  UISETP.GT.AND UP5, UPT, UR10, URZ, UPT ;  /* 0x000000ff0a00728c */ /* 0x000fe4000bfa4270 */
[----:B------:R-:W-:Y:S02]  /*3110*/  UIADD3 UR7, UPT, UPT, -UR4, URZ, URZ ;  /* 0x000000ff04077290 */ /* 0x000fe4000fffe1ff */
[----:B------:R-:W-:-:S02]  /*3120*/  UIADD3 UR11, UPT, UPT, UR10, -0x1, URZ ;  /* 0xffffffff0a0b7890 */ /* 0x000fc4000fffe0ff */
[----:B------:R-:W-:Y:S02]  /*3130*/  ULEA.HI UR10, UR6, -UR10, URZ, 0x7 ;  /* 0x8000000a060a7291 */ /* 0x000fe4000f8f38ff */
[----:B------:R-:W-:Y:S02]  /*3140*/  USHF.R.S32.HI UR6, URZ, 0x1f, UR7 ;  /* 0x0000001fff067899 */ /* 0x000fe40008011407 */
[----:B------:R-:W-:Y:S02]  /*3150*/  UIADD3 UR5, UPT, UPT, UR4, -0x1, URZ ;  /* 0xffffffff04057890 */ /* 0x000fe4000fffe0ff */
[----:B------:R-:W-:Y:S02]  /*3160*/  UISETP.GT.AND UP6, UPT, UR4, URZ, UPT ;  /* 0x000000ff0400728c */ /* 0x000fe4000bfc4270 */
[----:B------:R-:W-:Y:S02]  /*3170*/  USHF.R.S32.HI UR8, URZ, 0x1f, UR11 ;  /* 0x0000001fff087899 */ /* 0x000fe4000801140b */
[----:B------:R-:W-:-:S02]  /*3180*/  ULEA.HI UR4, UR6, -UR4, URZ, 0x7 ;  /* 0x8000000406047291 */ /* 0x000fc4000f8f38ff */
[----:B------:R-:W-:Y:S02]  /*3190*/  USHF.R.S32.HI UR7, URZ, 0x1f, UR5 ;  /* 0x0000001fff077899 */ /* 0x000fe40008011405 */
[----:B------:R-:W-:Y:S02]  /*31a0*/  ULEA.HI UR11, UR8, UR11, URZ, 0x7 ;  /* 0x0000000b080b7291 */ /* 0x000fe4000f8f38ff */
[----:B------:R-:W-:Y:S02]  /*31b0*/  USHF.R.S32.HI UR4, URZ, 0x7, UR4 ;  /* 0x00000007ff047899 */ /* 0x000fe40008011404 */
[----:B------:R-:W-:Y:S02]  /*31c0*/  USHF.R.S32.HI UR8, URZ, 0x7, UR10 ;  /* 0x00000007ff087899 */ /* 0x000fe4000801140a */
[----:B------:R-:W-:Y:S02]  /*31d0*/  ULEA.HI UR5, UR7, UR5, URZ, 0x7 ;  /* 0x0000000507057291 */ /* 0x000fe4000f8f38ff */
[----:B------:R-:W-:-:S02]  /*31e0*/  UIADD3 UR6, UPT, UPT, -UR4, URZ, URZ ;  /* 0x000000ff04067290 */ /* 0x000fc4000fffe1ff */
[----:B------:R-:W-:Y:S02]  /*31f0*/  @UP5 UIMAD.WIDE UR16, UR11, 0x2000000, UR48 ;  /* 0x020000000b1058a5 */ /* 0x000fe4000f8e0230 */
[----:B------:R-:W-:Y:S02]  /*3200*/  ULEA.HI.SX32 UR5, UR5, 0x1, 0x19 ;  /* 0x0000000105057891 */ /* 0x000fe4000f8fcaff */
[----:B------:R-:W-:Y:S02]  /*3210*/  UIADD3 UR4, UPT, UPT, -UR8, URZ, URZ ;  /* 0x000000ff08047290 */ /* 0x000fe4000fffe1ff */
[----:B-----5:R-:W-:Y:S01]  /*3220*/  UIADD3 UR30, UP2, UPT, UR30, 0x100, URZ ;  /* 0x000001001e1e7890 */ /* 0x020fe2000ff5e0ff */
[----:B------:R-:W3:Y:S01]  /*3230*/  LDCU.64 UR40, c[0x0][0x348] ;  /* 0x00006900ff2877ac */ /* 0x000ee20008000a00 */
[----:B------:R-:W4:Y:S01]  /*3240*/  LDCU.64 UR24, c[0x0][0x348] ;  /* 0x00006900ff1877ac */ /* 0x000f220008000a00 */
[----:B------:R-:W5:Y:S01]  /*3250*/  LDCU.64 UR32, c[0x0][0x348] ;  /* 0x00006900ff2077ac */ /* 0x000f620008000a00 */
[----:B------:R-:W-:Y:S01]  /*3260*/  @!UP6 UMOV UR5, UR6 ;  /* 0x000000060005ec82 */ /* 0x000fe20008000000 */
[----:B------:R-:W-:Y:S01]  /*3270*/  @UP5 UMOV UR4, UR17 ;  /* 0x0000001100045c82 */ /* 0x000fe20008000000 */
[----:B------:R-:W-:-:S02]  /*3280*/  UIADD3.X UR31, UPT, UPT, URZ, UR31, URZ, UP2, !UPT ;  /* 0x0000001fff1f7290 */ /* 0x000fc400097fe4ff */
[----:B------:R-:W-:Y:S01]  /*3290*/  UISETP.LT.AND UP2, UPT, UR5, UR4, UPT ;  /* 0x000000040500728c */ /* 0x000fe2000bf41270 */
[----:B------:R-:W-:-:S03]  /*32a0*/  ELECT P0, URZ, PT ;  /* 0x0000000000ff782f */ /* 0x000fc60003800000 */
[----:B------:R-:W-:Y:S02]  /*32b0*/  USEL UR48, UR5, UR4, UP2 ;  /* 0x0000000405307287 */ /* 0x000fe40009000000 */
[----:B--2---:R-:W-:Y:S02]  /*32c0*/  UIADD3 UR22, UP4, UPT, UR12, 0x100, URZ ;  /* 0x000001000c167890 */ /* 0x004fe4000ff9e0ff */
[----:B------:R-:W-:Y:S02]  /*32d0*/  USHF.L.U32 UR14, UR48, 0x7, URZ ;  /* 0x00000007300e7899 */ /* 0x000fe400080006ff */
[----:B------:R-:W-:Y:S02]  /*32e0*/  UIADD3.X UR23, UPT, UPT, URZ, UR13, URZ, UP4, !UPT ;  /* 0x0000000dff177290 */ /* 0x000fe4000a7fe4ff */
[----:B------:R-:W-:Y:S02]  /*32f0*/  UIADD3 UR16, UPT, UPT, UR9, 0xa800, URZ ;  /* 0x0000a80009107890 */ /* 0x000fe4000fffe0ff */
[----:B------:R-:W-:Y:S01]  /*3300*/  UIADD3 UR17, UPT, UPT, UR9, 0x10, URZ ;  /* 0x0000001009117890 */ /* 0x000fe2000fffe0ff */
[----:B-1----:R-:W-:Y:S01]  /*3310*/  @P0 IMAD.MOV.U32 R4, RZ, RZ, 0x5000 ;  /* 0x00005000ff040424 */ /* 0x002fe200078e00ff */
[----:B------:R-:W-:-:S02]  /*3320*/  UIADD3 UR19, UPT, UPT, UR14, -0x80, URZ ;  /* 0xffffff800e137890 */ /* 0x000fc4000fffe0ff */
[----:B---3--:R-:W-:Y:S01]  /*3330*/  UIADD3 UR46, UP0, UPT, UR40, 0x100, URZ ;  /* 0x00000100282e7890 */ /* 0x008fe2000ff1e0ff */
[----:B------:R1:W-:Y:S01]  /*3340*/  @P0 SYNCS.ARRIVE.TRANS64 RZ, [UR9+0x10], R4 ;  /* 0x00001004ffff09a7 */ /* 0x0003e20008000009 */
[----:B----4-:R-:W-:Y:S02]  /*3350*/  UIADD3 UR12, UP3, UPT, UR24, 0x100, URZ ;  /* 0x00000100180c7890 */ /* 0x010fe4000ff7e0ff */
[----:B-----5:R-:W-:Y:S02]  /*3360*/  UIADD3 UR38, UP1, UPT, UR32, 0x100, URZ ;  /* 0x0000010020267890 */ /* 0x020fe4000ff3e0ff */
[----:B------:R-:W-:Y:S01]  /*3370*/  UIADD3.X UR47, UPT, UPT, URZ, UR41, URZ, UP0, !UPT ;  /* 0x00000029ff2f7290 */ /* 0x000fe200087fe4ff */
[----:B------:R-:W-:Y:S01]  /*3380*/  UMOV UR18, URZ ;  /* 0x000000ff00127c82 */ /* 0x000fe20008000000 */
[----:B------:R-:W-:Y:S01]  /*3390*/  UMOV UR20, UR52 ;  /* 0x0000003400147c82 */ /* 0x000fe20008000000 */
[----:B------:R-:W-:Y:S01]  /*33a0*/  UMOV UR21, UR51 ;  /* 0x0000003300157c82 */ /* 0x000fe20008000000 */
[----:B------:R-:W-:Y:S01]  /*33b0*/  UIADD3.X UR13, UPT, UPT, URZ, UR25, URZ, UP3, !UPT ;  /* 0x00000019ff0d7290 */ /* 0x000fe20009ffe4ff */
[----:B------:R2:W-:Y:S01]  /*33c0*/  UTMALDG.4D [UR16], [UR22], desc[URZ] ;  /* 0x0000ff10160075b4 */ /* 0x0005e20008019000 */
[----:B------:R-:W-:-:S02]  /*33d0*/  UIADD3.X UR39, UPT, UPT, URZ, UR33, URZ, UP1, !UPT ;  /* 0x00000021ff277290 */ /* 0x000fc40008ffe4ff */
[----:B------:R-:W-:Y:S02]  /*33e0*/  UIADD3 UR40, UPT, UPT, UR9, 0xb800, URZ ;  /* 0x0000b80009287890 */ /* 0x000fe4000fffe0ff */
[----:B------:R-:W-:Y:S02]  /*33f0*/  UIADD3 UR41, UPT, UPT, UR9, 0x10, URZ ;  /* 0x0000001009297890 */ /* 0x000fe4000fffe0ff */
[----:B------:R-:W-:Y:S02]  /*3400*/  UIADD3 UR32, UPT, UPT, UR9, 0xc800, URZ ;  /* 0x0000c80009207890 */ /* 0x000fe4000fffe0ff */
[----:B------:R-:W-:Y:S02]  /*3410*/  UIADD3 UR33, UPT, UPT, UR9, 0x10, URZ ;  /* 0x0000001009217890 */ /* 0x000fe4000fffe0ff */
[----:B------:R-:W-:Y:S02]  /*3420*/  UIADD3 UR24, UPT, UPT, UR9, 0xd800, URZ ;  /* 0x0000d80009187890 */ /* 0x000fe4000fffe0ff */
[----:B------:R-:W-:Y:S01]  /*3430*/  UIADD3 UR25, UPT, UPT, UR9, 0x10, URZ ;  /* 0x0000001009197890 */ /* 0x000fe2000fffe0ff */
[----:B------:R-:W-:Y:S01]  /*3440*/  UMOV UR42, 0x10 ;  /* 0x00000010002a7882 */ /* 0x000fe20000000000 */
[----:B------:R-:W-:Y:S01]  /*3450*/  UMOV UR44, UR52 ;  /* 0x00000034002c7c82 */ /* 0x000fe20008000000 */
[----:B------:R-:W-:Y:S01]  /*3460*/  UMOV UR45, UR51 ;  /* 0x00000033002d7c82 */ /* 0x000fe20008000000 */
[----:B------:R-:W-:Y:S01]  /*3470*/  UMOV UR43, UR19 ;  /* 0x00000013002b7c82 */ /* 0x000fe20008000000 */
[----:B------:R-:W-:Y:S01]  /*3480*/  UMOV UR34, 0x20 ;  /* 0x0000002000227882 */ /* 0x000fe20000000000 */
[----:B------:R-:W-:Y:S01]  /*3490*/  UMOV UR36, UR52 ;  /* 0x0000003400247c82 */ /* 0x000fe20008000000 */
[----:B------:R-:W-:Y:S01]  /*34a0*/  UMOV UR37, UR51 ;  /* 0x0000003300257c82 */ /* 0x000fe20008000000 */
[----:B------:R-:W-:Y:S01]  /*34b0*/  UMOV UR35, UR19 ;  /* 0x0000001300237c82 */ /* 0x000fe20008000000 */
[----:B------:R-:W-:Y:S01]  /*34c0*/  UMOV UR26, 0x30 ;  /* 0x00000030001a7882 */ /* 0x000fe20000000000 */
[----:B------:R-:W-:Y:S01]  /*34d0*/  UMOV UR28, UR52 ;  /* 0x00000034001c7c82 */ /* 0x000fe20008000000 */
[----:B------:R-:W-:Y:S01]  /*34e0*/  UMOV UR29, UR51 ;  /* 0x00000033001d7c82 */ /* 0x000fe20008000000 */
[----:B------:R1:W-:Y:S01]  /*34f0*/  UTMALDG.4D [UR40], [UR12], desc[URZ] ;  /* 0x0000ff280c0075b4 */ /* 0x0003e20008019000 */
[----:B------:R-:W-:Y:S01]  /*3500*/  UMOV UR27, UR19 ;  /* 0x00000013001b7c82 */ /* 0x000fe20008000000 */
[----:B------:R1:W-:Y:S01]  /*3510*/  UTMALDG.4D [UR32], [UR30], desc[URZ] ;  /* 0x0000ff201e0075b4 */ /* 0x0003e20008019000 */
[----:B--2---:R-:W-:Y:S01]  /*3520*/  UIADD3 UR16, UPT, UPT, UR9, 0xe800, URZ ;  /* 0x0000e80009107890 */ /* 0x004fe2000fffe0ff */
[----:B------:R-:W-:Y:S01]  /*3530*/  UMOV UR18, 0x40 ;  /* 0x0000004000127882 */ /* 0x000fe20000000000 */
[----:B------:R1:W-:Y:S07]  /*3540*/  UTMALDG.4D [UR24], [UR38], desc[URZ] ;  /* 0x0000ff18260075b4 */ /* 0x0003ee0008019000 */
[----:B------:R1:W-:Y:S01]  /*3550*/  UTMALDG.4D [UR16], [UR46], desc[URZ] ;  /* 0x0000ff102e0075b4 */ /* 0x0003e20008019000 */
[----:B------:R-:W2:Y:S02]  /*3560*/  SYNCS.PHASECHK.TRANS64.TRYWAIT P0, [UR9+0x8], R5 ;  /* 0x00000805ff0075a7 */ /* 0x000ea40008001109 */
[----:B-12---:R-:W-:Y:S05]  /*3570*/  @!P0 BRA `(.L_x_29) ;  /* 0x000000a000e08947 */ /* 0x006fea0003800000 */
.L_x_81:
[----:B------:R-:W2:Y:S01]  /*3580*/  LDCU.64 UR6, c[0x0][0x348] ;  /* 0x00006900ff0677ac */ /* 0x000ea20008000a00 */
[----:B------:R-:W-:Y:S02]  /*3590*/  R2UR UR30, R7 ;  /* 0x00000000071e72ca */ /* 0x000fe400000e0000 */
[----:B------:R-:W-:Y:S01]  /*35a0*/  R2UR UR18, R8 ;  /* 0x00000000081272ca */ /* 0x000fe200000e0000 */
[----:B------:R-:W3:Y:S01]  /*35b0*/  LDCU.64 UR16, c[0x0][0x348] ;  /* 0x00006900ff1077ac */ /* 0x000ee20008000a00 */
[----:B------:R-:W4:Y:S01]  /*35c0*/  LDCU.64 UR20, c[0x0][0x348] ;  /* 0x00006900ff1477ac */ /* 0x000f220008000a00 */
[----:B------:R-:W5:Y:S01]  /*35d0*/  LDCU.64 UR22, c[0x0][0x348] ;  /* 0x00006900ff1677ac */ /* 0x000f620008000a00 */
[----:B------:R-:W1:Y:S01]  /*35e0*/  LDCU.64 UR24, c[0x0][0x348] ;  /* 0x00006900ff1877ac */ /* 0x000e620008000a00 */
[----:B------:R-:W-:Y:S01]  /*35f0*/  ELECT P0, URZ, PT ;  /* 0x0000000000ff782f */ /* 0x000fe20003800000 */
[----:B------:R-:W-:Y:S02]  /*3600*/  ULOP3.LUT UR4, URZ, UR15, URZ, 0x33, !UPT ;  /* 0x0000000fff047292 */ /* 0x000fe4000f8e33ff */
[----:B--2---:R-:W-:-:S02]  /*3610*/  UIADD3 UR6, UP4, UPT, UR6, 0x80, URZ ;  /* 0x0000008006067890 */ /* 0x004fc4000ff9e0ff */
[----:B------:R-:W-:Y:S02]  /*3620*/  UIADD3 UR11, UPT, UPT, UR4, UR50, URZ ;  /* 0x00000032040b7290 */ /* 0x000fe4000fffe0ff */
[----:B------:R-:W-:Y:S02]  /*3630*/  UIADD3.X UR7, UPT, UPT, URZ, UR7, URZ, UP4, !UPT ;  /* 0x00000007ff077290 */ /* 0x000fe4000a7fe4ff */
[----:B------:R-:W-:Y:S02]  /*3640*/  USHF.L.U32 UR11, UR11, 0x7, URZ ;  /* 0x000000070b0b7899 */ /* 0x000fe400080006ff */
[----:B------:R-:W-:Y:S02]  /*3650*/  UIADD3 UR8, UPT, UPT, UR9, 0x5800, URZ ;  /* 0x0000580009087890 */ /* 0x000fe4000fffe0ff */
[----:B-1----:R-:W-:Y:S01]  /*3660*/  @P0 IMAD.MOV.U32 R4, RZ, RZ, 0x5000 ;  /* 0x00005000ff040424 */ /* 0x002fe200078e00ff */
[----:B---3--:R-:W-:Y:S02]  /*3670*/  UIADD3 UR4, UP3, UPT, UR16, 0x80, URZ ;  /* 0x0000008010047890 */ /* 0x008fe4000ff7e0ff */
[----:B----4-:R-:W-:Y:S01]  /*3680*/  UIADD3 UR16, UP2, UPT, UR20, 0x80, URZ ;  /* 0x0000008014107890 */ /* 0x010fe2000ff5e0ff */
[----:B------:R1:W-:Y:S01]  /*3690*/  @P0 SYNCS.ARRIVE.TRANS64 RZ, [UR9], R4 ;  /* 0x00000004ffff09a7 */ /* 0x0003e20008000009 */
[----:B-----5:R-:W-:-:S02]  /*36a0*/  UIADD3 UR20, UP1, UPT, UR22, 0x80, URZ ;  /* 0x0000008016147890 */ /* 0x020fc4000ff3e0ff */
[----:B------:R-:W-:Y:S01]  /*36b0*/  UIADD3 UR22, UP0, UPT, UR24, 0x80, URZ ;  /* 0x0000008018167890 */ /* 0x000fe2000ff1e0ff */
[----:B------:R-:W-:Y:S01]  /*36c0*/  UMOV UR10, URZ ;  /* 0x000000ff000a7c82 */ /* 0x000fe20008000000 */
[----:B------:R-:W-:Y:S01]  /*36d0*/  UMOV UR12, UR30 ;  /* 0x0000001e000c7c82 */ /* 0x000fe20008000000 */
[----:B------:R-:W-:Y:S01]  /*36e0*/  UMOV UR13, UR18 ;  /* 0x00000012000d7c82 */ /* 0x000fe20008000000 */
[----:B------:R-:W-:Y:S01]  /*36f0*/  UIADD3.X UR5, UPT, UPT, URZ, UR17, URZ, UP3, !UPT ;  /* 0x00000011ff057290 */ /* 0x000fe20009ffe4ff */
[----:B------:R2:W-:Y:S01]  /*3700*/  UTMALDG.4D [UR8], [UR6], desc[URZ] ;  /* 0x0000ff08060075b4 */ /* 0x0005e20008019000 */
[----:B------:R-:W-:Y:S02]  /*3710*/  UIADD3 UR40, UPT, UPT, UR9, 0x6800, URZ ;  /* 0x0000680009287890 */ /* 0x000fe4000fffe0ff */
[----:B------:R-:W-:Y:S02]  /*3720*/  UIADD3.X UR17, UPT, UPT, URZ, UR21, URZ, UP2, !UPT ;  /* 0x00000015ff117290 */ /* 0x000fe400097fe4ff */
[----:B------:R-:W-:-:S02]  /*3730*/  UIADD3 UR32, UPT, UPT, UR9, 0x7800, URZ ;  /* 0x0000780009207890 */ /* 0x000fc4000fffe0ff */
[----:B------:R-:W-:Y:S02]  /*3740*/  UIADD3.X UR21, UPT, UPT, URZ, UR23, URZ, UP1, !UPT ;  /* 0x00000017ff157290 */ /* 0x000fe40008ffe4ff */
[----:B------:R-:W-:Y:S02]  /*3750*/  UIADD3 UR24, UPT, UPT, UR9, 0x8800, URZ ;  /* 0x0000880009187890 */ /* 0x000fe4000fffe0ff */
[----:B------:R-:W-:Y:S01]  /*3760*/  UIADD3.X UR23, UPT, UPT, URZ, UR25, URZ, UP0, !UPT ;  /* 0x00000019ff177290 */ /* 0x000fe200087fe4ff */
[----:B------:R-:W-:Y:S01]  /*3770*/  UMOV UR42, 0x10 ;  /* 0x00000010002a7882 */ /* 0x000fe20000000000 */
[----:B------:R-:W-:Y:S01]  /*3780*/  UMOV UR44, UR30 ;  /* 0x0000001e002c7c82 */ /* 0x000fe20008000000 */
[----:B------:R-:W-:Y:S01]  /*3790*/  UMOV UR45, UR18 ;  /* 0x00000012002d7c82 */ /* 0x000fe20008000000 */
[----:B------:R-:W-:Y:S01]  /*37a0*/  UMOV UR41, UR9 ;  /* 0x0000000900297c82 */ /* 0x000fe20008000000 */
[----:B------:R-:W-:Y:S01]  /*37b0*/  UMOV UR43, UR11 ;  /* 0x0000000b002b7c82 */ /* 0x000fe20008000000 */
        /* <DEDUP_REMOVED lines=18> */
.L_x_83:
[----:B------:R-:W2:Y:S01]  /*38e0*/  LDCU.64 UR16, c[0x0][0x348] ;  /* 0x00006900ff1077ac */ /* 0x000ea20008000a00 */
[----:B------:R-:W-:Y:S01]  /*38f0*/  R2UR UR15, R7 ;  /* 0x00000000070f72ca */ /* 0x000fe200000e0000 */
[----:B------:R-:W-:Y:S01]  /*3900*/  IMAD.MOV.U32 R6, RZ, RZ, RZ ;  /* 0x000000ffff067224 */ /* 0x000fe200078e00ff */
[----:B------:R-:W-:Y:S01]  /*3910*/  R2UR UR8, R8 ;  /* 0x00000000080872ca */ /* 0x000fe200000e0000 */
[----:B------:R-:W3:Y:S01]  /*3920*/  LDCU.64 UR4, c[0x0][0x348] ;  /* 0x00006900ff0477ac */ /* 0x000ee20008000a00 */
[----:B------:R-:W4:Y:S01]  /*3930*/  LDCU.64 UR6, c[0x0][0x348] ;  /* 0x00006900ff0677ac */ /* 0x000f220008000a00 */
[----:B------:R-:W5:Y:S01]  /*3940*/  LDCU.64 UR10, c[0x0][0x348] ;  /* 0x00006900ff0a77ac */ /* 0x000f620008000a00 */
[----:B------:R-:W1:Y:S01]  /*3950*/  LDCU.64 UR12, c[0x0][0x348] ;  /* 0x00006900ff0c77ac */ /* 0x000e620008000a00 */
[----:B------:R-:W-:Y:S01]  /*3960*/  ELECT P0, URZ, PT ;  /* 0x0000000000ff782f */ /* 0x000fe20003800000 */
[----:B--2---:R-:W-:Y:S02]  /*3970*/  UIADD3 UR22, UP0, UPT, UR16, 0x180, URZ ;  /* 0x0000018010167890 */ /* 0x004fe4000ff1e0ff */
[----:B---3--:R-:W-:-:S02]  /*3980*/  UIADD3 UR4, UP4, UPT, UR4, 0x180, URZ ;  /* 0x0000018004047890 */ /* 0x008fc4000ff9e0ff */
[----:B------:R-:W-:Y:S02]  /*3990*/  UIADD3.X UR23, UPT, UPT, URZ, UR17, URZ, UP0, !UPT ;  /* 0x00000011ff177290 */ /* 0x000fe400087fe4ff */
[----:B------:R-:W-:Y:S02]  /*39a0*/  UIADD3.X UR5, UPT, UPT, URZ, UR5, URZ, UP4, !UPT ;  /* 0x00000005ff057290 */ /* 0x000fe4000a7fe4ff */
[----:B------:R-:W-:Y:S02]  /*39b0*/  UIADD3 UR16, UPT, UPT, UR9, 0xf800, URZ ;  /* 0x0000f80009107890 */ /* 0x000fe4000fffe0ff */
[----:B------:R-:W-:Y:S02]  /*39c0*/  UIADD3 UR17, UPT, UPT, UR9, 0x18, URZ ;  /* 0x0000001809117890 */ /* 0x000fe4000fffe0ff */
[----:B-1----:R-:W-:Y:S01]  /*39d0*/  @P0 IMAD.MOV.U32 R4, RZ, RZ, 0x5000 ;  /* 0x00005000ff040424 */ /* 0x002fe200078e00ff */
[----:B----4-:R-:W-:Y:S02]  /*39e0*/  UIADD3 UR6, UP3, UPT, UR6, 0x180, URZ ;  /* 0x0000018006067890 */ /* 0x010fe4000ff7e0ff */
[----:B-----5:R-:W-:Y:S01]  /*39f0*/  UIADD3 UR10, UP2, UPT, UR10, 0x180, URZ ;  /* 0x000001800a0a7890 */ /* 0x020fe2000ff5e0ff */
[----:B------:R1:W-:Y:S01]  /*3a00*/  @P0 SYNCS.ARRIVE.TRANS64 RZ, [UR9+0x18], R4 ;  /* 0x00001804ffff09a7 */ /* 0x0003e20008000009 */
[----:B------:R-:W-:Y:S01]  /*3a10*/  UIADD3 UR12, UP1, UPT, UR12, 0x180, URZ ;  /* 0x000001800c0c7890 */ /* 0x000fe2000ff3e0ff */
[----:B------:R-:W-:Y:S01]  /*3a20*/  UMOV UR18, URZ ;  /* 0x000000ff00127c82 */ /* 0x000fe20008000000 */
[----:B------:R-:W-:Y:S01]  /*3a30*/  UMOV UR20, UR15 ;  /* 0x0000000f00147c82 */ /* 0x000fe20008000000 */
[----:B------:R-:W-:Y:S01]  /*3a40*/  UMOV UR21, UR8 ;  /* 0x0000000800157c82 */ /* 0x000fe20008000000 */
[----:B------:R-:W-:Y:S01]  /*3a50*/  UIADD3.X UR7, UPT, UPT, URZ, UR7, URZ, UP3, !UPT ;  /* 0x00000007ff077290 */ /* 0x000fe20009ffe4ff */
[----:B------:R2:W-:Y:S01]  /*3a60*/  UTMALDG.4D [UR16], [UR4], desc[URZ] ;  /* 0x0000ff10040075b4 */ /* 0x0005e20008019000 */
[----:B------:R-:W-:-:S02]  /*3a70*/  UIADD3 UR40, UPT, UPT, UR9, 0x10800, URZ ;  /* 0x0001080009287890 */ /* 0x000fc4000fffe0ff */
[----:B------:R-:W-:Y:S02]  /*3a80*/  UIADD3 UR41, UPT, UPT, UR9, 0x18, URZ ;  /* 0x0000001809297890 */ /* 0x000fe4000fffe0ff */
[----:B------:R-:W-:Y:S02]  /*3a90*/  UIADD3.X UR11, UPT, UPT, URZ, UR11, URZ, UP2, !UPT ;  /* 0x0000000bff0b7290 */ /* 0x000fe400097fe4ff */
[----:B------:R-:W-:Y:S02]  /*3aa0*/  UIADD3 UR32, UPT, UPT, UR9, 0x11800, URZ ;  /* 0x0001180009207890 */ /* 0x000fe4000fffe0ff */
[----:B------:R-:W-:Y:S02]  /*3ab0*/  UIADD3 UR33, UPT, UPT, UR9, 0x18, URZ ;  /* 0x0000001809217890 */ /* 0x000fe4000fffe0ff */
[----:B------:R-:W-:Y:S02]  /*3ac0*/  UIADD3.X UR13, UPT, UPT, URZ, UR13, URZ, UP1, !UPT ;  /* 0x0000000dff0d7290 */ /* 0x000fe40008ffe4ff */
[----:B------:R-:W-:-:S02]  /*3ad0*/  UIADD3 UR24, UPT, UPT, UR9, 0x12800, URZ ;  /* 0x0001280009187890 */ /* 0x000fc4000fffe0ff */
        /* <DEDUP_REMOVED lines=14> */
[----:B------:R-:W-:Y:S01]  /*3bc0*/  UISETP.GE.AND UP0, UPT, UR48, 0x2, UPT ;  /* 0x000000023000788c */ /* 0x000fe2000bf06270 */
[----:B------:R1:W-:Y:S01]  /*3bd0*/  UTMALDG.4D [UR32], [UR10], desc[URZ] ;  /* 0x0000ff200a0075b4 */ /* 0x0003e20008019000 */
[----:B--2---:R-:W-:Y:S01]  /*3be0*/  UIADD3 UR16, UPT, UPT, UR9, 0x13800, URZ ;  /* 0x0001380009107890 */ /* 0x004fe2000fffe0ff */
[----:B------:R-:W-:Y:S01]  /*3bf0*/  UMOV UR18, 0x40 ;  /* 0x0000004000127882 */ /* 0x000fe20000000000 */
[----:B------:R-:W-:Y:S01]  /*3c00*/  UMOV UR4, 0x2 ;  /* 0x0000000200047882 */ /* 0x000fe20000000000 */
[----:B------:R1:W-:Y:S06]  /*3c10*/  UTMALDG.4D [UR24], [UR12], desc[URZ] ;  /* 0x0000ff180c0075b4 */ /* 0x0003ec0008019000 */
[----:B------:R1:W-:Y:S01]  /*3c20*/  UTMALDG.4D [UR16], [UR22], desc[URZ] ;  /* 0x0000ff10160075b4 */ /* 0x0003e20008019000 */
[----:B---3--:R-:W-:Y:S01]  /*3c30*/  UMOV UR6, 0x1 ;  /* 0x0000000100067882 */ /* 0x008fe20000000000 */
[----:B-1----:R-:W-:Y:S05]  /*3c40*/  BRA.U !UP0, `(.L_x_27) ;  /* 0x0000000908647547 */ /* 0x002fea000b800000 */
[----:B------:R-:W1:Y:S01]  /*3c50*/  LDCU.64 UR10, c[0x0][0x348] ;  /* 0x00006900ff0a77ac */ /* 0x000e620008000a00 */
[----:B------:R-:W-:Y:S01]  /*3c60*/  HFMA2 R4, -RZ, RZ, 0, 32 ;  /* 0x00005000ff047431 */ /* 0x000fe200000001ff */
[----:B------:R-:W-:Y:S01]  /*3c70*/  UIADD3 UR8, UPT, UPT, -UR48, URZ, URZ ;  /* 0x000000ff30087290 */ /* 0x000fe2000fffe1ff */
[----:B------:R-:W-:Y:S01]  /*3c80*/  UMOV UR4, 0x2 ;  /* 0x0000000200047882 */ /* 0x000fe20000000000 */
[----:B------:R-:W-:Y:S01]  /*3c90*/  UMOV UR6, 0x1 ;  /* 0x0000000100067882 */ /* 0x000fe20000000000 */
[----:B------:R-:W-:Y:S01]  /*3ca0*/  UMOV UR74, 0x20 ;  /* 0x00000020004a7882 */ /* 0x000fe20000000000 */
[----:B------:R-:W-:Y:S01]  /*3cb0*/  UMOV UR66, 0x30 ;  /* 0x0000003000427882 */ /* 0x000fe20000000000 */
[----:B------:R-:W-:Y:S01]  /*3cc0*/  UMOV UR58, 0x40 ;  /* 0x00000040003a7882 */ /* 0x000fe20000000000 */
[----:B------:R-:W-:Y:S01]  /*3cd0*/  UMOV UR50, URZ ;  /* 0x000000ff00327c82 */ /* 0x000fe20008000000 */
[----:B------:R-:W-:Y:S01]  /*3ce0*/  UMOV UR42, 0x10 ;  /* 0x00000010002a7882 */ /* 0x000fe20000000000 */
[----:B------:R-:W-:Y:S01]  /*3cf0*/  UMOV UR34, 0x20 ;  /* 0x0000002000227882 */ /* 0x000fe20000000000 */
[----:B------:R-:W-:Y:S01]  /*3d00*/  UMOV UR26, 0x30 ;  /* 0x00000030001a7882 */ /* 0x000fe20000000000 */
[----:B------:R-:W-:Y:S01]  /*3d10*/  UMOV UR18, 0x40 ;  /* 0x0000004000127882 */ /* 0x000fe20000000000 */
[----:B-1----:R-:W-:-:S02]  /*3d20*/  UIADD3 UR12, UP2, UPT, UR10, 0x100, URZ ;  /* 0x000001000a0c7890 */ /* 0x002fc4000ff5e0ff */
[----:B------:R-:W-:Y:S02]  /*3d30*/  UIADD3 UR70, UP1, UPT, UR10, 0x100, URZ ;  /* 0x000001000a467890 */ /* 0x000fe4000ff3e0ff */
[----:B------:R-:W-:Y:S02]  /*3d40*/  UIADD3 UR62, UP0, UPT, UR10, 0x100, URZ ;  /* 0x000001000a3e7890 */ /* 0x000fe4000ff1e0ff */
[----:B------:R-:W-:Y:S01]  /*3d50*/  UIADD3.X UR13, UPT, UPT, URZ, UR11, URZ, UP2, !UPT ;  /* 0x0000000bff0d7290 */ /* 0x000fe200097fe4ff */
[----:B------:R-:W-:Y:S01]  /*3d60*/  MOV R16, UR12 ;  /* 0x0000000c00107c02 */ /* 0x000fe20008000f00 */
[----:B------:R-:W-:Y:S02]  /*3d70*/  UIADD3.X UR71, UPT, UPT, URZ, UR11, URZ, UP1, !UPT ;  /* 0x0000000bff477290 */ /* 0x000fe40008ffe4ff */
[----:B------:R-:W-:Y:S02]  /*3d80*/  UIADD3 UR54, UP6, UPT, UR10, 0x100, URZ ;  /* 0x000001000a367890 */ /* 0x000fe4000ffde0ff */
[----:B------:R-:W-:Y:S01]  /*3d90*/  UIADD3 UR46, UP5, UPT, UR10, 0x100, URZ ;  /* 0x000001000a2e7890 */ /* 0x000fe2000ffbe0ff */
[----:B------:R-:W-:Y:S01]  /*3da0*/  MOV R17, UR13 ;  /* 0x0000000d00117c02 */ /* 0x000fe20008000f00 */
[----:B------:R-:W-:-:S02]  /*3db0*/  UIADD3 UR38, UP4, UPT, UR10, 0x180, URZ ;  /* 0x000001800a267890 */ /* 0x000fc4000ff9e0ff */
[----:B------:R-:W-:Y:S02]  /*3dc0*/  UIADD3 UR30, UP3, UPT, UR10, 0x180, URZ ;  /* 0x000001800a1e7890 */ /* 0x000fe4000ff7e0ff */
[----:B------:R-:W-:Y:S02]  /*3dd0*/  UIADD3 UR22, UP2, UPT, UR10, 0x180, URZ ;  /* 0x000001800a167890 */ /* 0x000fe4000ff5e0ff */
[----:B------:R-:W-:Y:S02]  /*3de0*/  UIADD3 UR12, UP1, UPT, UR10, 0x180, URZ ;  /* 0x000001800a0c7890 */ /* 0x000fe4000ff3e0ff */
[----:B------:R-:W-:Y:S02]  /*3df0*/  UIADD3.X UR63, UPT, UPT, URZ, UR11, URZ, UP0, !UPT ;  /* 0x0000000bff3f7290 */ /* 0x000fe400087fe4ff */
[----:B------:R-:W-:Y:S02]  /*3e00*/  UIADD3 UR10, UP0, UPT, UR10, 0x180, URZ ;  /* 0x000001800a0a7890 */ /* 0x000fe4000ff1e0ff */
[----:B------:R-:W-:-:S02]  /*3e10*/  UIADD3.X UR55, UPT, UPT, URZ, UR11, URZ, UP6, !UPT ;  /* 0x0000000bff377290 */ /* 0x000fc4000b7fe4ff */
[----:B------:R-:W-:Y:S02]  /*3e20*/  UIADD3.X UR47, UPT, UPT, URZ, UR11, URZ, UP5, !UPT ;  /* 0x0000000bff2f7290 */ /* 0x000fe4000affe4ff */
[----:B------:R-:W-:Y:S02]  /*3e30*/  UIADD3.X UR39, UPT, UPT, URZ, UR11, URZ, UP4, !UPT ;  /* 0x0000000bff277290 */ /* 0x000fe4000a7fe4ff */
[----:B------:R-:W-:Y:S02]  /*3e40*/  UIADD3.X UR31, UPT, UPT, URZ, UR11, URZ, UP3, !UPT ;  /* 0x0000000bff1f7290 */ /* 0x000fe40009ffe4ff */
[----:B------:R-:W-:Y:S02]  /*3e50*/  UIADD3.X UR23, UPT, UPT, URZ, UR11, URZ, UP2, !UPT ;  /* 0x0000000bff177290 */ /* 0x000fe400097fe4ff */
[----:B------:R-:W-:Y:S02]  /*3e60*/  UIADD3.X UR13, UPT, UPT, URZ, UR11, URZ, UP1, !UPT ;  /* 0x0000000bff0d7290 */ /* 0x000fe40008ffe4ff */
[----:B------:R-:W-:-:S12]  /*3e70*/  UIADD3.X UR11, UPT, UPT, URZ, UR11, URZ, UP0, !UPT ;  /* 0x0000000bff0b7290 */ /* 0x000fd800087fe4ff */
.L_x_33:
[----:B------:R-:W-:Y:S02]  /*3e80*/  USHF.L.U32 UR5, UR6, 0x1f, URZ ;  /* 0x0000001f06057899 */ /* 0x000fe400080006ff */
[----:B------:R-:W-:-:S04]  /*3e90*/  ULEA UR57, UR4, UR9, 0x3 ;  /* 0x0000000904397291 */ /* 0x000fc8000f8e18ff */
[----:B------:R-:W-:-:S05]  /*3ea0*/  MOV R5, UR5 ;  /* 0x0000000500057c02 */ /* 0x000fca0008000f00 */
[----:B-1----:R-:W1:Y:S02]  /*3eb0*/  SYNCS.PHASECHK.TRANS64.TRYWAIT P0, [UR57+0x58], R5 ;  /* 0x00005805ff0075a7 */ /* 0x002e640008001139 */
[----:B-1----:R-:W-:Y:S05]  /*3ec0*/  @!P0 BRA `(.L_x_31) ;  /* 0x0000009800cc8947 */ /* 0x002fea0003800000 */
.L_x_85:
[----:B------:R-:W-:Y:S02]  /*3ed0*/  ELECT P0, URZ, PT ;  /* 0x0000000000ff782f */ /* 0x000fe40003800000 */
[----:B------:R-:W-:Y:S01]  /*3ee0*/  R2UR UR28, R7 ;  /* 0x00000000071c72ca */ /* 0x000fe200000e0000 */
[----:B------:R-:W-:Y:S01]  /*3ef0*/  UIMAD UR5, UR4, 0x5000, UR9 ;  /* 0x00005000040578a4 */ /* 0x000fe2000f8e0209 */
[----:B------:R-:W-:Y:S01]  /*3f00*/  R2UR UR29, R8 ;  /* 0x00000000081d72ca */ /* 0x000fe200000e0000 */
[----:B------:R-:W-:Y:S01]  /*3f10*/  UIMAD UR7, UR4, 0x5000, UR9 ;  /* 0x00005000040778a4 */ /* 0x000fe2000f8e0209 */
[----:B------:R-:W-:Y:S01]  /*3f20*/  R2UR UR32, R16 ;  /* 0x00000000102072ca */ /* 0x000fe200000e0000 */
[----:B------:R-:W-:Y:S01]  /*3f30*/  UIMAD UR72, UR4, 0x5000, UR9 ;  /* 0x00005000044878a4 */ /* 0x000fe2000f8e0209 */
[----:B------:R-:W-:Y:S01]  /*3f40*/  R2UR UR33, R17 ;  /* 0x00000000112172ca */ /* 0x000fe200000e0000 */
[----:B------:R-:W-:Y:S01]  /*3f50*/  UIMAD UR64, UR4, 0x5000, UR9 ;  /* 0x00005000044078a4 */ /* 0x000fe2000f8e0209 */
[----:B------:R-:W-:Y:S01]  /*3f60*/  MOV.SPILL R12, UR26 ;  /* 0x0000001a000c7c02 */ /* 0x000fe20009000f00 */
[----:B------:R-:W-:Y:S01]  /*3f70*/  UIMAD UR56, UR4, 0x5000, UR9 ;  /* 0x00005000043878a4 */ /* 0x000fe2000f8e0209 */
[----:B------:R-:W-:Y:S01]  /*3f80*/  MOV.SPILL R9, UR18 ;  /* 0x0000001200097c02 */ /* 0x000fe20009000f00 */
[----:B------:R-:W-:Y:S01]  /*3f90*/  UIADD3 UR4, UPT, UPT, UR4, 0x1, URZ ;  /* 0x0000000104047890 */ /* 0x000fe2000fffe0ff */
[----:B-1----:R-:W-:Y:S01]  /*3fa0*/  @P0 IMAD.MOV.U32 R5, RZ, RZ, 0x5000 ;  /* 0x00005000ff050424 */ /* 0x002fe200078e00ff */
[----:B------:R-:W-:Y:S01]  /*3fb0*/  UIADD3 UR24, UPT, UPT, UR5, 0xa800, URZ ;  /* 0x0000a80005187890 */ /* 0x000fe2000fffe0ff */
[----:B------:R-:W-:Y:S01]  /*3fc0*/  MOV.SPILL R14, UR31 ;  /* 0x0000001f000e7c02 */ /* 0x000fe20009000f00 */
[----:B------:R-:W-:Y:S01]  /*3fd0*/  UISETP.NE.AND UP0, UPT, UR4, 0x9, UPT ;  /* 0x000000090400788c */ /* 0x000fe2000bf05270 */
[----:B------:R1:W-:Y:S01]  /*3fe0*/  @P0 SYNCS.ARRIVE.TRANS64 RZ, [UR57+0x10], R5 ;  /* 0x00001005ffff09a7 */ /* 0x0003e20008000039 */
[----:B------:R-:W-:Y:S01]  /*3ff0*/  UIADD3 UR27, UPT, UPT, UR14, -0x100, URZ ;  /* 0xffffff000e1b7890 */ /* 0x000fe2000fffe0ff */
[----:B------:R-:W-:Y:S01]  /*4000*/  MOV.SPILL R13, UR30 ;  /* 0x0000001e000d7c02 */ /* 0x000fe20009000f00 */
[----:B------:R-:W-:Y:S01]  /*4010*/  USEL UR5, URZ, 0x1, UP0 ;  /* 0x00000001ff057887 */ /* 0x000fe20008000000 */
[----:B------:R-:W-:Y:S01]  /*4020*/  MOV.SPILL R11, UR23 ;  /* 0x00000017000b7c02 */ /* 0x000fe20009000f00 */
[----:B------:R-:W-:Y:S01]  /*4030*/  UIADD3 UR25, UPT, UPT, UR57, 0x10, URZ ;  /* 0x0000001039197890 */ /* 0x000fe2000fffe0ff */
[----:B------:R-:W-:Y:S01]  /*4040*/  MOV.SPILL R10, UR22 ;  /* 0x00000016000a7c02 */ /* 0x000fe20009000f00 */
[----:B------:R-:W-:Y:S01]  /*4050*/  UIADD3 UR16, UPT, UPT, UR7, 0xb800, URZ ;  /* 0x0000b80007107890 */ /* 0x000fe2000fffe0ff */
[----:B------:R-:W-:Y:S01]  /*4060*/  R2UR.FILL UR31, R14 ;  /* 0x000000000e1f72ca */ /* 0x000fe200004e0000 */
[----:B------:R-:W-:Y:S01]  /*4070*/  UIADD3 UR17, UPT, UPT, UR57, 0x10, URZ ;  /* 0x0000001039117890 */ /* 0x000fe2000fffe0ff */
[----:B------:R-:W-:Y:S01]  /*4080*/  R2UR.FILL UR30, R13 ;  /* 0x000000000d1e72ca */ /* 0x000fe200004e0000 */
[----:B------:R-:W-:Y:S01]  /*4090*/  ULOP3.LUT UR7, UR6, UR5, URZ, 0x3c, !UPT ;  /* 0x0000000506077292 */ /* 0x000fe2000f8e3cff */
[----:B------:R-:W-:Y:S01]  /*40a0*/  R2UR.FILL UR23, R11 ;  /* 0x000000000b1772ca */ /* 0x000fe200004e0000 */
[----:B------:R-:W-:Y:S01]  /*40b0*/  USEL UR4, UR4, URZ, UP0 ;  /* 0x000000ff04047287 */ /* 0x000fe20008000000 */
[----:B------:R-:W-:Y:S01]  /*40c0*/  R2UR.FILL UR22, R10 ;  /* 0x000000000a1672ca */ /* 0x000fe200004e0000 */
[----:B------:R-:W-:-:S02]  /*40d0*/  UIADD3 UR72, UPT, UPT, UR72, 0xc800, URZ ;  /* 0x0000c80048487890 */ /* 0x000fc4000fffe0ff */
[----:B------:R-:W-:Y:S02]  /*40e0*/  UIADD3 UR73, UPT, UPT, UR57, 0x10, URZ ;  /* 0x0000001039497890 */ /* 0x000fe4000fffe0ff */
[----:B------:R-:W-:Y:S02]  /*40f0*/  UIADD3 UR64, UPT, UPT, UR64, 0xd800, URZ ;  /* 0x0000d80040407890 */ /* 0x000fe4000fffe0ff */
[----:B------:R-:W-:Y:S02]  /*4100*/  UIADD3 UR65, UPT, UPT, UR57, 0x10, URZ ;  /* 0x0000001039417890 */ /* 0x000fe4000fffe0ff */
[----:B------:R-:W-:Y:S01]  /*4110*/  UIADD3 UR56, UPT, UPT, UR56, 0xe800, URZ ;  /* 0x0000e80038387890 */ /* 0x000fe2000fffe0ff */
[----:B-1----:R-:W-:Y:S01]  /*4120*/  IMAD.U32 R5, RZ, RZ, UR27 ;  /* 0x0000001bff057e24 */ /* 0x002fe2000f8e00ff */
[----:B------:R-:W-:Y:S02]  /*4130*/  UIADD3 UR57, UPT, UPT, UR57, 0x10, URZ ;  /* 0x0000001039397890 */ /* 0x000fe4000fffe0ff */
[----:B------:R-:W-:Y:S01]  /*4140*/  USHF.L.U32 UR6, UR7, 0x1f, URZ ;  /* 0x0000001f07067899 */ /* 0x000fe200080006ff */
[----:B------:R-:W-:Y:S01]  /*4150*/  UMOV UR26, URZ ;  /* 0x000000ff001a7c82 */ /* 0x000fe20008000000 */
[----:B------:R-:W-:Y:S01]  /*4160*/  ULEA UR5, UR4, UR9, 0x3 ;  /* 0x0000000904057291 */ /* 0x000fe2000f8e18ff */
[----:B------:R1:W-:Y:S01]  /*4170*/  UTMALDG.4D [UR24], [UR32], desc[URZ] ;  /* 0x0000ff18200075b4 */ /* 0x0003e20008019000 */
[----:B------:R-:W-:Y:S01]  /*4180*/  UMOV UR18, 0x10 ;  /* 0x0000001000127882 */ /* 0x000fe20000000000 */
[----:B------:R-:W-:Y:S01]  /*4190*/  UMOV UR20, UR28 ;  /* 0x0000001c00147c82 */ /* 0x000fe20008000000 */
[----:B------:R-:W-:Y:S01]  /*41a0*/  UMOV UR21, UR29 ;  /* 0x0000001d00157c82 */ /* 0x000fe20008000000 */
[----:B------:R-:W-:Y:S01]  /*41b0*/  UMOV UR19, UR27 ;  /* 0x0000001b00137c82 */ /* 0x000fe20008000000 */
[----:B------:R-:W-:Y:S01]  /*41c0*/  UMOV UR76, UR28 ;  /* 0x0000001c004c7c82 */ /* 0x000fe20008000000 */
[----:B------:R-:W-:Y:S01]  /*41d0*/  UMOV UR77, UR29 ;  /* 0x0000001d004d7c82 */ /* 0x000fe20008000000 */
[----:B------:R-:W-:Y:S01]  /*41e0*/  UMOV UR75, UR27 ;  /* 0x0000001b004b7c82 */ /* 0x000fe20008000000 */
[----:B------:R2:W-:Y:S01]  /*41f0*/  UTMALDG.4D [UR16], [UR70], desc[URZ] ;  /* 0x0000ff10460075b4 */ /* 0x0005e20008019000 */
[----:B------:R-:W-:Y:S01]  /*4200*/  UMOV UR68, UR28 ;  /* 0x0000001c00447c82 */ /* 0x000fe20008000000 */
[----:B------:R-:W-:Y:S01]  /*4210*/  UMOV UR69, UR29 ;  /* 0x0000001d00457c82 */ /* 0x000fe20008000000 */
[----:B------:R-:W-:Y:S01]  /*4220*/  UMOV UR67, UR27 ;  /* 0x0000001b00437c82 */ /* 0x000fe20008000000 */
[----:B------:R-:W-:Y:S01]  /*4230*/  UMOV UR60, UR28 ;  /* 0x0000001c003c7c82 */ /* 0x000fe20008000000 */
[----:B------:R-:W-:Y:S01]  /*4240*/  UMOV UR61, UR29 ;  /* 0x0000001d003d7c82 */ /* 0x000fe20008000000 */
[----:B------:R-:W-:Y:S01]  /*4250*/  UMOV UR59, UR27 ;  /* 0x0000001b003b7c82 */ /* 0x000fe20008000000 */
[----:B------:R3:W-:Y:S01]  /*4260*/  UTMALDG.4D [UR72], [UR62], desc[URZ] ;  /* 0x0000ff483e0075b4 */ /* 0x0007e20008019000 */
[----:B------:R3:W-:Y:S01]  /*4270*/  UTMALDG.4D [UR64], [UR54], desc[URZ] ;  /* 0x0000ff40360075b4 */ /* 0x0007e20008019000 */
[----:B------:R3:W-:Y:S01]  /*4280*/  UTMALDG.4D [UR56], [UR46], desc[URZ] ;  /* 0x0000ff382e0075b4 */ /* 0x0007e20008019000 */
[----:B-1----:R-:W-:-:S02]  /*4290*/  R2UR.FILL UR26, R12 ;  /* 0x000000000c1a72ca */ /* 0x002fc400004e0000 */
[----:B--2---:R-:W-:Y:S01]  /*42a0*/  R2UR.FILL UR18, R9 ;  /* 0x00000000091272ca */ /* 0x004fe200004e0000 */
[----:B------:R-:W-:-:S04]  /*42b0*/  IMAD.U32 R9, RZ, RZ, UR6 ;  /* 0x00000006ff097e24 */ /* 0x000fc8000f8e00ff */
[----:B------:R-:W1:Y:S02]  /*42c0*/  SYNCS.PHASECHK.TRANS64.TRYWAIT P0, [UR5+0x58], R9 ;  /* 0x00005809ff0075a7 */ /* 0x000e640008001105 */
[----:B-1-3--:R-:W-:Y:S08]  /*42d0*/  @!P0 BRA `(.L_x_32) ;  /* 0x0000009400e88947 */ /* 0x00aff00003800000 */
.L_x_87:
[----:B------:R-:W-:Y:S02]  /*42e0*/  R2UR UR19, R5 ;  /* 0x00000000051372ca */ /* 0x000fe400000e0000 */
[----:B------:R-:W-:Y:S02]  /*42f0*/  ELECT P0, URZ, PT ;  /* 0x0000000000ff782f */ /* 0x000fe40003800000 */
[----:B------:R-:W-:Y:S01]  /*4300*/  R2UR UR15, R7 ;  /* 0x00000000070f72ca */ /* 0x000fe200000e0000 */
[----:B------:R-:W-:Y:S01]  /*4310*/  UIMAD UR48, UR4, 0x5000, UR9 ;  /* 0x00005000043078a4 */ /* 0x000fe2000f8e0209 */
[----:B------:R-:W-:Y:S01]  /*4320*/  R2UR UR6, R8 ;  /* 0x00000000080672ca */ /* 0x000fe200000e0000 */
[----:B------:R-:W-:Y:S02]  /*4330*/  UIMAD UR40, UR4, 0x5000, UR9 ;  /* 0x00005000042878a4 */ /* 0x000fe4000f8e0209 */
[----:B------:R-:W-:Y:S02]  /*4340*/  UIMAD UR32, UR4, 0x5000, UR9 ;  /* 0x00005000042078a4 */ /* 0x000fe4000f8e0209 */
[----:B------:R-:W-:-:S02]  /*4350*/  UIMAD UR24, UR4, 0x5000, UR9 ;  /* 0x00005000041878a4 */ /* 0x000fc4000f8e0209 */
[----:B------:R-:W-:Y:S02]  /*4360*/  UIMAD UR16, UR4, 0x5000, UR9 ;  /* 0x00005000041078a4 */ /* 0x000fe4000f8e0209 */
[----:B------:R-:W-:Y:S01]  /*4370*/  UIADD3 UR49, UPT, UPT, UR5, 0x10, URZ ;  /* 0x0000001005317890 */ /* 0x000fe2000fffe0ff */
[----:B------:R2:W-:Y:S01]  /*4380*/  @P0 SYNCS.ARRIVE.TRANS64 RZ, [UR5+0x10], R4 ;  /* 0x00001004ffff09a7 */ /* 0x0005e20008000005 */
[----:B------:R-:W-:Y:S02]  /*4390*/  UIADD3 UR48, UPT, UPT, UR48, 0xa800, URZ ;  /* 0x0000a80030307890 */ /* 0x000fe4000fffe0ff */
[----:B------:R-:W-:Y:S02]  /*43a0*/  UIADD3 UR41, UPT, UPT, UR5, 0x10, URZ ;  /* 0x0000001005297890 */ /* 0x000fe4000fffe0ff */
[----:B------:R-:W-:Y:S02]  /*43b0*/  UIADD3 UR40, UPT, UPT, UR40, 0xb800, URZ ;  /* 0x0000b80028287890 */ /* 0x000fe4000fffe0ff */
[----:B------:R-:W-:-:S02]  /*43c0*/  UIADD3 UR33, UPT, UPT, UR5, 0x10, URZ ;  /* 0x0000001005217890 */ /* 0x000fc4000fffe0ff */
[----:B------:R-:W-:Y:S02]  /*43d0*/  UIADD3 UR32, UPT, UPT, UR32, 0xc800, URZ ;  /* 0x0000c80020207890 */ /* 0x000fe4000fffe0ff */
[----:B------:R-:W-:Y:S02]  /*43e0*/  UIADD3 UR25, UPT, UPT, UR5, 0x10, URZ ;  /* 0x0000001005197890 */ /* 0x000fe4000fffe0ff */
[----:B------:R-:W-:Y:S02]  /*43f0*/  UIADD3 UR24, UPT, UPT, UR24, 0xd800, URZ ;  /* 0x0000d80018187890 */ /* 0x000fe4000fffe0ff */
[----:B------:R-:W-:Y:S02]  /*4400*/  UIADD3 UR17, UPT, UPT, UR5, 0x10, URZ ;  /* 0x0000001005117890 */ /* 0x000fe4000fffe0ff */
[----:B------:R-:W-:Y:S01]  /*4410*/  UIADD3 UR16, UPT, UPT, UR16, 0xe800, URZ ;  /* 0x0000e80010107890 */ /* 0x000fe2000fffe0ff */
[----:B------:R-:W-:Y:S01]  /*4420*/  UMOV UR51, UR19 ;  /* 0x0000001300337c82 */ /* 0x000fe20008000000 */
        /* <DEDUP_REMOVED lines=14> */
[----:B------:R-:W-:Y:S01]  /*4510*/  UIADD3 UR4, UPT, UPT, UR4, 0x1, URZ ;  /* 0x0000000104047890 */ /* 0x000fe2000fffe0ff */
[----:B------:R2:W-:Y:S01]  /*4520*/  UTMALDG.4D [UR40], [UR30], desc[URZ] ;  /* 0x0000ff281e0075b4 */ /* 0x0005e20008019000 */
[----:B------:R-:W-:-:S02]  /*4530*/  UIADD3 UR8, UPT, UPT, UR8, 0x1, URZ ;  /* 0x0000000108087890 */ /* 0x000fc4000fffe0ff */
[----:B------:R-:W-:Y:S02]  /*4540*/  UISETP.NE.AND UP0, UPT, UR4, 0x9, UPT ;  /* 0x000000090400788c */ /* 0x000fe4000bf05270 */
[----:B------:R-:W-:Y:S02]  /*4550*/  UIADD3 UR14, UPT, UPT, UR14, -0x80, URZ ;  /* 0xffffff800e0e7890 */ /* 0x000fe4000fffe0ff */
[----:B------:R-:W-:Y:S01]  /*4560*/  USEL UR5, URZ, 0x1, UP0 ;  /* 0x00000001ff057887 */ /* 0x000fe20008000000 */
[----:B------:R2:W-:Y:S01]  /*4570*/  UTMALDG.4D [UR32], [UR22], desc[URZ] ;  /* 0x0000ff20160075b4 */ /* 0x0005e20008019000 */
[----:B------:R-:W-:Y:S02]  /*4580*/  USEL UR4, UR4, URZ, UP0 ;  /* 0x000000ff04047287 */ /* 0x000fe40008000000 */
[----:B------:R-:W-:Y:S02]  /*4590*/  UISETP.NE.AND UP0, UPT, UR8, -0x1, UPT ;  /* 0xffffffff0800788c */ /* 0x000fe4000bf05270 */
[----:B------:R-:W-:Y:S01]  /*45a0*/  ULOP3.LUT UR6, UR7, UR5, URZ, 0x3c, !UPT ;  /* 0x0000000507067292 */ /* 0x000fe2000f8e3cff */
[----:B------:R2:W-:Y:S01]  /*45b0*/  UTMALDG.4D [UR24], [UR12], desc[URZ] ;  /* 0x0000ff180c0075b4 */ /* 0x0005e20008019000 */
[----:B------:R2:W-:Y:S05]  /*45c0*/  UTMALDG.4D [UR16], [UR10], desc[URZ] ;  /* 0x0000ff100a0075b4 */ /* 0x0005ea0008019000 */
[----:B--2---:R-:W-:Y:S05]  /*45d0*/  BRA.U UP0, `(.L_x_33) ;  /* 0xfffffff900287547 */ /* 0x004fea000b83ffff */
.L_x_27:
[----:B------:R-:W-:Y:S01]  /*45e0*/  UIADD3 UR5, UPT, UPT, UR4, 0x2, URZ ;  /* 0x0000000204057890 */ /* 0x000fe2000fffe0ff */
[----:B------:R-:W2:Y:S01]  /*45f0*/  S2UR UR9, SR_CgaCtaId ;  /* 0x00000000000979c3 */ /* 0x000ea20000008800 */
[----:B------:R-:W-:-:S04]  /*4600*/  UISETP.NE.AND UP0, UPT, UR4, 0x8, UPT ;  /* 0x000000080400788c */ /* 0x000fc8000bf05270 */
[----:B------:R-:W-:-:S04]  /*4610*/  USEL UR5, UR5, 0x1, UP0 ;  /* 0x0000000105057887 */ /* 0x000fc80008000000 */
[----:B------:R-:W-:Y:S02]  /*4620*/  UIADD3 UR7, UPT, UPT, UR5, 0x1, URZ ;  /* 0x0000000105077890 */ /* 0x000fe4000fffe0ff */
[----:B------:R-:W-:-:S04]  /*4630*/  UISETP.NE.AND UP1, UPT, UR5, 0x9, UPT ;  /* 0x000000090500788c */ /* 0x000fc8000bf25270 */
[----:B------:R-:W-:Y:S02]  /*4640*/  USEL UR5, UR7, 0x1, UP1 ;  /* 0x0000000107057887 */ /* 0x000fe40008800000 */
[----:B------:R-:W-:Y:S02]  /*4650*/  UISETP.EQ.XOR UP1, UPT, UR4, 0x8, !UP1 ;  /* 0x000000080400788c */ /* 0x000fe4000cf22a70 */
[----:B------:R-:W-:Y:S02]  /*4660*/  UIADD3 UR7, UPT, UPT, UR5, 0x1, URZ ;  /* 0x0000000105077890 */ /* 0x000fe4000fffe0ff */
[----:B------:R-:W-:Y:S02]  /*4670*/  UISETP.NE.AND UP0, UPT, UR5, 0x9, UPT ;  /* 0x000000090500788c */ /* 0x000fe4000bf05270 */
[----:B------:R-:W-:Y:S02]  /*4680*/  UISETP.EQ.XOR UP1, UPT, UR5, 0x9, UP1 ;  /* 0x000000090500788c */ /* 0x000fe40008f22a70 */
[----:B------:R-:W-:-:S04]  /*4690*/  USEL UR7, UR7, 0x1, UP0 ;  /* 0x0000000107077887 */ /* 0x000fc80008000000 */
        /* <DEDUP_REMOVED lines=15> */
[----:B------:R-:W-:-:S03]  /*4790*/  USEL UR4, UR5, 0x1, UP0 ;  /* 0x0000000105047887 */ /* 0x000fc60008000000 */
[----:B------:R-:W-:Y:S01]  /*47a0*/  UMOV UR5, 0x400 ;  /* 0x0000040000057882 */ /* 0x000fe20000000000 */
[----:B------:R-:W-:Y:S02]  /*47b0*/  UISETP.EQ.XOR UP1, UPT, UR4, 0x9, UP1 ;  /* 0x000000090400788c */ /* 0x000fe40008f22a70 */
[----:B------:R-:W-:Y:S02]  /*47c0*/  UISETP.NE.AND UP0, UPT, UR4, 0x9, UPT ;  /* 0x000000090400788c */ /* 0x000fe4000bf05270 */
[----:B------:R-:W-:Y:S02]  /*47d0*/  USEL UR7, URZ, 0x1, !UP1 ;  /* 0x00000001ff077887 */ /* 0x000fe4000c800000 */
[----:B--2---:R-:W-:Y:S02]  /*47e0*/  ULEA UR5, UR9, UR5, 0x18 ;  /* 0x0000000509057291 */ /* 0x004fe4000f8ec0ff */
[----:B------:R-:W-:Y:S02]  /*47f0*/  ULOP3.LUT UR6, UR6, UR7, URZ, 0x3c, !UPT ;  /* 0x0000000706067292 */ /* 0x000fe4000f8e3cff */
[----:B------:R-:W-:-:S02]  /*4800*/  USEL UR4, UR4, URZ, UP0 ;  /* 0x000000ff04047287 */ /* 0x000fc40008000000 */
[----:B------:R-:W-:Y:S02]  /*4810*/  USHF.L.U32 UR6, UR6, 0x1f, URZ ;  /* 0x0000001f06067899 */ /* 0x000fe400080006ff */
[----:B------:R-:W-:-:S04]  /*4820*/  ULEA UR4, UR4, UR5, 0x3 ;  /* 0x0000000504047291 */ /* 0x000fc8000f8e18ff */
[----:B------:R-:W-:-:S05]  /*4830*/  MOV R4, UR6 ;  /* 0x0000000600047c02 */ /* 0x000fca0008000f00 */
[----:B------:R-:W2:Y:S02]  /*4840*/  SYNCS.PHASECHK.TRANS64.TRYWAIT P0, [UR4+0x58], R4 ;  /* 0x00005804ff0075a7 */ /* 0x000ea40008001104 */
[----:B--2---:R-:W-:Y:S05]  /*4850*/  @!P0 BRA `(.L_x_34) ;  /* 0x0000009000a88947 */ /* 0x004fea0003800000 */
.L_x_89:
[----:B------:R-:W-:Y:S01]  /*4860*/  ELECT P0, URZ, PT ;  /* 0x0000000000ff782f */ /* 0x000fe20003800000 */
[----:B------:R-:W-:-:S12]  /*4870*/  IMAD.U32 R6, R6, -0x80000000, RZ ;  /* 0x8000000006067824 */ /* 0x000fd800078e00ff */
[----:B-1----:R-:W-:-:S04]  /*4880*/  @P0 MOV R4, 0x5000 ;  /* 0x0000500000040802 */ /* 0x002fc80000000f00 */
[----:B------:R1:W-:Y:S01]  /*4890*/  @P0 SYNCS.ARRIVE.TRANS64 RZ, [UR4+0x10], R4 ;  /* 0x00001004ffff09a7 */ /* 0x0003e20008000004 */
[----:B------:R-:W2:Y:S02]  /*48a0*/  SYNCS.PHASECHK.TRANS64.TRYWAIT P0, [UR5+0x8], R6 ;  /* 0x00000806ff0075a7 */ /* 0x000ea40008001105 */
[----:B-12---:R-:W-:Y:S05]  /*48b0*/  @!P0 BRA `(.L_x_35) ;  /* 0x0000009000b48947 */ /* 0x006fea0003800000 */
.L_x_91:
[----:B------:R-:W-:-:S13]  /*48c0*/  ELECT P0, URZ, PT ;  /* 0x0000000000ff782f */ /* 0x000fda0003800000 */
[----:B-1----:R-:W-:-:S04]  /*48d0*/  @P0 MOV R4, 0x5000 ;  /* 0x0000500000040802 */ /* 0x002fc80000000f00 */
[----:B------:R2:W-:Y:S03]  /*48e0*/  @P0 SYNCS.ARRIVE.TRANS64 RZ, [UR5], R4 ;  /* 0x00000004ffff09a7 */ /* 0x0005e60008000005 */
.L_x_5:
[----:B------:R-:W-:-:S13]  /*48f0*/  R2UR UR4, R0 ;  /* 0x00000000000472ca */ /* 0x000fda00000e0000 */
[----:B------:R-:W-:-:S09]  /*4900*/  UISETP.GT.AND UP0, UPT, UR4, 0x3, UPT ;  /* 0x000000030400788c */ /* 0x000fd2000bf04270 */
[----:B------:R-:W-:Y:S05]  /*4910*/  BRA.U UP0, `(.L_x_3) ;  /* 0x0000007500707547 */ /* 0x000fea000b800000 */
.L_x_36:
[----:B------:R-:W-:-:S08]  /*4920*/  NOP ;  /* 0x0000000000007918 */ /* 0x000fd00000000000 */
[----:B------:R-:W4:Y:S02]  /*4930*/  USETMAXREG.TRY_ALLOC.CTAPOOL UP0, 0xc8 ;  /* 0x000000c8000079c8 */ /* 0x000f240008000600 */
[----:B----4-:R-:W-:Y:S05]  /*4940*/  BRA.U !UP0, `(.L_x_36) ;  /* 0xfffffffd08f47547 */ /* 0x010fea000b83ffff */
[----:B---3--:R-:W3:Y:S01]  /*4950*/  S2UR UR5, SR_CTAID.X ;  /* 0x00000000000579c3 */ /* 0x008ee20000002500 */
[----:B------:R-:W3:Y:S01]  /*4960*/  LDCU UR4, c[0x0][0x60c] ;  /* 0x0000c180ff0477ac */ /* 0x000ee20008000800 */
[----:B-1----:R-:W-:Y:S01]  /*4970*/  UMOV UR10, 0x1 ;  /* 0x00000001000a7882 */ /* 0x002fe20000000000 */
[----:B---3--:R-:W-:-:S05]  /*4980*/  UISETP.GE.AND UP0, UPT, UR5, UR4, UPT ;  /* 0x000000040500728c */ /* 0x008fca000bf06270 */
[----:B------:R-:W-:Y:S06]  /*4990*/  BAR.SYNC.DEFER_BLOCKING 0x2, 0x120 ;  /* 0x0084800000007b1d */ /* 0x000fec0000010000 */
[----:B------:R-:W-:Y:S05]  /*49a0*/  BRA.U UP0, `(.L_x_37) ;  /* 0x00000075002c7547 */ /* 0x000fea000b800000 */
[----:B------:R-:W1:Y:S01]  /*49b0*/  S2UR UR4, SR_CgaCtaId ;  /* 0x00000000000479c3 */ /* 0x000e620000008800 */
[----:B------:R-:W-:Y:S01]  /*49c0*/  UMOV UR7, 0x400 ;  /* 0x0000040000077882 */ /* 0x000fe20000000000 */
[----:B--2---:R-:W-:Y:S01]  /*49d0*/  HFMA2 R4, -RZ, RZ, -0.0 , 0 ;  /* 0x80000000ff047431 */ /* 0x004fe200000001ff */
[----:B------:R-:W2:Y:S01]  /*49e0*/  LDCU.U8 UR10, c[0x0][0x644] ;  /* 0x0000c880ff0a77ac */ /* 0x000ea20008000000 */
[----:B------:R-:W3:Y:S04]  /*49f0*/  LDCU.U8 UR8, c[0x0][0x645] ;  /* 0x0000c8a0ff0877ac */ /* 0x000ee80008000000 */
[----:B------:R-:W4:Y:S01]  /*4a00*/  S2UR UR9, SR_CTAID.X ;  /* 0x00000000000979c3 */ /* 0x000f220000002500 */
[----:B------:R-:W5:Y:S01]  /*4a10*/  LDCU UR6, c[0x0][0x654] ;  /* 0x0000ca80ff0677ac */ /* 0x000f620008000800 */
[----:B------:R-:W2:Y:S01]  /*4a20*/  LDCU UR14, c[0x0][0x38c] ;  /* 0x00007180ff0e77ac */ /* 0x000ea20008000800 */
[----:B------:R-:W2:Y:S01]  /*4a30*/  LDCU UR17, c[0x0][0x380] ;  /* 0x00007000ff1177ac */ /* 0x000ea20008000800 */
[----:B-1----:R-:W-:Y:S01]  /*4a40*/  ULEA UR7, UR4, UR7, 0x18 ;  /* 0x0000000704077291 */ /* 0x002fe2000f8ec0ff */
[----:B------:R-:W4:Y:S08]  /*4a50*/  LDCU UR4, c[0x0][0x640] ;  /* 0x0000c800ff0477ac */ /* 0x000f300008000800 */
[----:B------:R-:W1:Y:S01]  /*4a60*/  SYNCS.PHASECHK.TRANS64.TRYWAIT P0, [UR7+0xd8], R4 ;  /* 0x0000d804ff0075a7 */ /* 0x000e620008001107 */
[----:B----4-:R-:W-:-:S04]  /*4a70*/  UIMAD.WIDE.U32 UR4, UR9, UR4, URZ ;  /* 0x00000004090472a5 */ /* 0x010fc8000f8e00ff */
[----:B------:R-:W-:-:S04]  /*4a80*/  UIADD3 UR4, UPT, UPT, -UR5, UR9, URZ ;  /* 0x0000000905047290 */ /* 0x000fc8000fffe1ff */
[----:B--2---:R-:W-:Y:S01]  /*4a90*/  USHF.R.U32.HI UR4, URZ, UR10, UR4 ;  /* 0x0000000aff047299 */ /* 0x004fe20008011604 */
[----:B------:R-:W2:Y:S03]  /*4aa0*/  LDCU.U8 UR10, c[0x0][0x650] ;  /* 0x0000ca00ff0a77ac */ /* 0x000ea60008000000 */
[----:B------:R-:W-:Y:S01]  /*4ab0*/  UIADD3 UR4, UPT, UPT, UR5, UR4, URZ ;  /* 0x0000000405047290 */ /* 0x000fe2000fffe0ff */
[----:B------:R-:W4:Y:S03]  /*4ac0*/  LDCU UR5, c[0x0][0x634] ;  /* 0x0000c680ff0577ac */ /* 0x000f260008000800 */
[----:B---3--:R-:W-:Y:S01]  /*4ad0*/  USHF.R.U32.HI UR4, URZ, UR8, UR4 ;  /* 0x00000008ff047299 */ /* 0x008fe20008011604 */
[----:B------:R-:W2:Y:S03]  /*4ae0*/  LDCU.U8 UR8, c[0x0][0x638] ;  /* 0x0000c700ff0877ac */ /* 0x000ea60008000000 */
[----:B-----5:R-:W-:Y:S01]  /*4af0*/  UISETP.GE.AND UP0, UPT, UR4, UR6, UPT ;  /* 0x000000060400728c */ /* 0x020fe2000bf06270 */
[----:B------:R-:W3:Y:S01]  /*4b00*/  LDCU UR6, c[0x0][0x63c] ;  /* 0x0000c780ff0677ac */ /* 0x000ee20008000800 */
[----:B------:R-:W-:-:S09]  /*4b10*/  UIADD3 UR4, UPT, UPT, -UR4, URZ, URZ ;  /* 0x000000ff04047290 */ /* 0x000fd2000fffe1ff */
[----:B----4-:R-:W4:Y:S01]  /*4b20*/  @UP0 LDCU UR5, c[0x0][0x64c] ;  /* 0x0000c980ff0507ac */ /* 0x010f220008000800 */
[----:B--2---:R-:W-:Y:S02]  /*4b30*/  USEL UR8, UR8, UR10, !UP0 ;  /* 0x0000000a08087287 */ /* 0x004fe4000c000000 */
[----:B---3--:R-:W-:Y:S01]  /*4b40*/  UIMAD UR6, UR4, UR6, UR9 ;  /* 0x00000006040672a4 */ /* 0x008fe2000f8e0209 */
[----:B-1--4-:R-:W-:Y:S11]  /*4b50*/  @!P0 BRA `(.L_x_38) ;  /* 0x0000009000288947 */ /* 0x012ff60003800000 */
.L_x_93:
[----:B------:R-:W2:Y:S01]  /*4b60*/  SYNCS.PHASECHK.TRANS64.TRYWAIT P0, [UR7+0xa0], RZ ;  /* 0x0000a0ffff0075a7 */ /* 0x000ea20008001107 */
[----:B------:R-:W3:Y:S01]  /*4b70*/  LDCU.U8 UR9, c[0x0][0x639] ;  /* 0x0000c720ff0977ac */ /* 0x000ee20008000000 */
[C---:B------:R-:W-:Y:S01]  /*4b80*/  IMAD.U32 R84, R3.reuse, 0x10000, RZ ;  /* 0x0001000003547824 */ /* 0x040fe200078e00ff */
[----:B------:R-:W-:Y:S01]  /*4b90*/  LOP3.LUT R5, R3, 0x7f, RZ, 0xc0, !PT ;  /* 0x0000007f03057812 */ /* 0x000fe200078ec0ff */
[----:B------:R-:W-:Y:S01]  /*4ba0*/  IMAD.U32 R37, RZ, RZ, UR17 ;  /* 0x00000011ff257e24 */ /* 0x000fe2000f8e00ff */
[----:B------:R-:W3:Y:S02]  /*4bb0*/  LDCU.U8 UR10, c[0x0][0x651] ;  /* 0x0000ca20ff0a77ac */ /* 0x000ee40008000000 */
[----:B------:R-:W-:Y:S01]  /*4bc0*/  LOP3.LUT R84, R84, 0x600000, RZ, 0xc0, !PT ;  /* 0x0060000054547812 */ /* 0x000fe200078ec0ff */
[----:B------:R-:W-:Y:S01]  /*4bd0*/  UIMAD.WIDE.U32 UR4, UR6, UR5, URZ ;  /* 0x00000005060472a5 */ /* 0x000fe2000f8e00ff */
[----:B------:R-:W4:Y:S01]  /*4be0*/  LDCU UR15, c[0x0][0x614] ;  /* 0x0000c280ff0f77ac */ /* 0x000f220008000800 */
[----:B------:R-:W-:-:S02]  /*4bf0*/  ULOP3.LUT UR8, UR8, 0xff, URZ, 0xc0, !UPT ;  /* 0x000000ff08087892 */ /* 0x000fc4000f8ec0ff */
[----:B------:R-:W-:Y:S01]  /*4c00*/  UIADD3 UR4, UPT, UPT, UR6, -UR5, URZ ;  /* 0x8000000506047290 */ /* 0x000fe2000fffe0ff */
[----:B------:R-:W-:Y:S01]  /*4c10*/  UMOV UR18, 0x0 ;  /* 0x0000000000127882 */ /* 0x000fe20000000000 */
[----:B------:R-:W-:Y:S02]  /*4c20*/  UMOV UR19, 0x1 ;  /* 0x0000000100137882 */ /* 0x000fe40000000000 */
[----:B------:R-:W-:Y:S02]  /*4c30*/  USHF.R.U32.HI UR4, URZ, UR8, UR4 ;  /* 0x00000008ff047299 */ /* 0x000fe40008011604 */
[----:B---3--:R-:W-:Y:S02]  /*4c40*/  USEL UR6, UR9, UR10, !UP0 ;  /* 0x0000000a09067287 */ /* 0x008fe4000c000000 */
[----:B------:R-:W-:Y:S02]  /*4c50*/  UIADD3 UR4, UPT, UPT, UR5, UR4, URZ ;  /* 0x0000000405047290 */ /* 0x000fe4000fffe0ff */
[----:B------:R-:W-:-:S02]  /*4c60*/  ULOP3.LUT UR6, UR6, 0xff, URZ, 0xc0, !UPT ;  /* 0x000000ff06067892 */ /* 0x000fc4000f8ec0ff */
[----:B------:R-:W-:Y:S02]  /*4c70*/  UIADD3 UR8, UPT, UPT, UR14, -UR17, URZ ;  /* 0x800000110e087290 */ /* 0x000fe4000fffe0ff */
[----:B------:R-:W-:Y:S02]  /*4c80*/  USHF.R.U32.HI UR11, URZ, UR6, UR4 ;  /* 0x00000006ff0b7299 */ /* 0x000fe40008011604 */
[----:B------:R-:W-:Y:S02]  /*4c90*/  UIADD3 UR10, UPT, UPT, UR14, -0x1, URZ ;  /* 0xffffffff0e0a7890 */ /* 0x000fe4000fffe0ff */
[----:B----4-:R-:W-:Y:S02]  /*4ca0*/  UIADD3 UR4, UPT, UPT, -UR11, UR15, URZ ;  /* 0x0000000f0b047290 */ /* 0x010fe4000fffe1ff */
[----:B------:R-:W-:Y:S02]  /*4cb0*/  UIADD3 UR5, UPT, UPT, -UR14, URZ, URZ ;  /* 0x000000ff0e057290 */ /* 0x000fe4000fffe1ff */
[----:B------:R-:W-:-:S02]  /*4cc0*/  ULEA UR9, UR4, UR8, 0x7 ;  /* 0x0000000804097291 */ /* 0x000fc4000f8e38ff */
[----:B------:R-:W-:Y:S02]  /*4cd0*/  USHF.R.S32.HI UR4, URZ, 0x1f, UR10 ;  /* 0x0000001fff047899 */ /* 0x000fe4000801140a */
[----:B------:R-:W-:Y:S02]  /*4ce0*/  USHF.R.S32.HI UR5, URZ, 0x1f, UR5 ;  /* 0x0000001fff057899 */ /* 0x000fe40008011405 */
[----:B------:R-:W-:Y:S02]  /*4cf0*/  UIADD3 UR6, UPT, UPT, -UR9, URZ, URZ ;  /* 0x000000ff09067290 */ /* 0x000fe4000fffe1ff */
[----:B------:R-:W-:Y:S02]  /*4d00*/  ULEA.HI UR10, UR4, UR10, URZ, 0x7 ;  /* 0x0000000a040a7291 */ /* 0x000fe4000f8f38ff */
[----:B------:R-:W-:Y:S02]  /*4d10*/  ULEA.HI UR8, UR5, -UR14, URZ, 0x7 ;  /* 0x8000000e05087291 */ /* 0x000fe4000f8f38ff */
[----:B------:R-:W-:-:S02]  /*4d20*/  USHF.R.S32.HI UR4, URZ, 0x1f, UR6 ;  /* 0x0000001fff047899 */ /* 0x000fc40008011406 */
[----:B------:R-:W-:Y:S02]  /*4d30*/  UIADD3 UR5, UPT, UPT, UR9, -0x1, URZ ;  /* 0xffffffff09057890 */ /* 0x000fe4000fffe0ff */
[----:B------:R-:W-:Y:S02]  /*4d40*/  UISETP.GT.AND UP0, UPT, UR14, URZ, UPT ;  /* 0x000000ff0e00728c */ /* 0x000fe4000bf04270 */
[----:B------:R-:W-:Y:S02]  /*4d50*/  ULEA.HI UR4, UR4, -UR9, URZ, 0x7 ;  /* 0x8000000904047291 */ /* 0x000fe4000f8f38ff */
[----:B------:R-:W-:Y:S02]  /*4d60*/  USHF.R.S32.HI UR6, URZ, 0x1f, UR5 ;  /* 0x0000001fff067899 */ /* 0x000fe40008011405 */
[----:B------:R-:W-:Y:S02]  /*4d70*/  USHF.R.S32.HI UR4, URZ, 0x7, UR4 ;  /* 0x00000007ff047899 */ /* 0x000fe40008011404 */
[----:B------:R-:W-:-:S02]  /*4d80*/  USHF.R.S32.HI UR8, URZ, 0x7, UR8 ;  /* 0x00000007ff087899 */ /* 0x000fc40008011408 */
[----:B------:R-:W-:Y:S02]  /*4d90*/  UISETP.GT.AND UP1, UPT, UR9, URZ, UPT ;  /* 0x000000ff0900728c */ /* 0x000fe4000bf24270 */
[----:B------:R-:W-:Y:S02]  /*4da0*/  ULEA.HI UR5, UR6, UR5, URZ, 0x7 ;  /* 0x0000000506057291 */ /* 0x000fe4000f8f38ff */
[----:B------:R-:W-:Y:S02]  /*4db0*/  UIADD3 UR6, UPT, UPT, -UR4, URZ, URZ ;  /* 0x000000ff04067290 */ /* 0x000fe4000fffe1ff */
[----:B------:R-:W-:Y:S02]  /*4dc0*/  @UP0 UIMAD.WIDE UR12, UR10, 0x2000000, UR18 ;  /* 0x020000000a0c08a5 */ /* 0x000fe4000f8e0212 */
[----:B------:R-:W-:Y:S02]  /*4dd0*/  ULEA.HI.SX32 UR5, UR5, 0x1, 0x19 ;  /* 0x0000000105057891 */ /* 0x000fe4000f8fcaff */
[----:B------:R-:W-:-:S05]  /*4de0*/  UIADD3 UR4, UPT, UPT, -UR8, URZ, URZ ;  /* 0x000000ff08047290 */ /* 0x000fca000fffe1ff */
[----:B------:R-:W-:Y:S01]  /*4df0*/  @!UP1 UMOV UR5, UR6 ;  /* 0x0000000600059c82 */ /* 0x000fe20008000000 */
[----:B------:R-:W-:Y:S01]  /*4e00*/  R2UR UR6, R84 ;  /* 0x00000000540672ca */ /* 0x000fe200000e0000 */
[----:B------:R-:W-:Y:S02]  /*4e10*/  @UP0 UMOV UR4, UR13 ;  /* 0x0000000d00040c82 */ /* 0x000fe40008000000 */
[----:B------:R-:W-:-:S04]  /*4e20*/  UISETP.LT.AND UP0, UPT, UR5, UR4, UPT ;  /* 0x000000040500728c */ /* 0x000fc8000bf01270 */
[----:B------:R-:W-:Y:S02]  /*4e30*/  USEL UR12, UR5, UR4, UP0 ;  /* 0x00000004050c7287 */ /* 0x000fe40008000000 */
[----:B------:R-:W-:Y:S02]  /*4e40*/  ULOP3.LUT UR4, URZ, UR11, URZ, 0x33, !UPT ;  /* 0x0000000bff047292 */ /* 0x000fe4000f8e33ff */
[----:B------:R-:W-:Y:S02]  /*4e50*/  UIADD3 UR16, UPT, UPT, UR12, -0x1, URZ ;  /* 0xffffffff0c107890 */ /* 0x000fe4000fffe0ff */
[----:B------:R-:W-:Y:S02]  /*4e60*/  UIADD3 UR4, UPT, UPT, UR4, UR15, URZ ;  /* 0x0000000f04047290 */ /* 0x000fe4000fffe0ff */
[----:B------:R-:W-:-:S04]  /*4e70*/  UISETP.LT.AND UP0, UPT, URZ, UR16, UPT ;  /* 0x00000010ff00728c */ /* 0x000fc8000bf01270 */
[----:B------:R-:W-:Y:S01]  /*4e80*/  USEL UR5, URZ, UR16, !UP0 ;  /* 0x00000010ff057287 */ /* 0x000fe2000c000000 */
[----:B------:R-:W-:-:S03]  /*4e90*/  IMAD.U32 R154, RZ, RZ, UR4 ;  /* 0x00000004ff9a7e24 */ /* 0x000fc6000f8e00ff */
[----:B------:R-:W-:Y:S02]  /*4ea0*/  UIMAD UR4, UR5, -0x80, UR14 ;  /* 0xffffff80050478a4 */ /* 0x000fe4000f8e020e */
[----:B------:R-:W-:Y:S01]  /*4eb0*/  LEA R154, R154, R5, 0x7 ;  /* 0x000000059a9a7211 */ /* 0x000fe200078e38ff */
[----:B--2---:R-:W-:Y:S09]  /*4ec0*/  @!P0 BRA `(.L_x_39) ;  /* 0x0000008c006c8947 */ /* 0x004ff20003800000 */
.L_x_95:
[----:B------:R-:W-:Y:S01]  /*4ed0*/  IMAD.U32 R36, RZ, RZ, UR4 ;  /* 0x00000004ff247e24 */ /* 0x000fe2000f8e00ff */
[----:B------:R-:W-:Y:S01]  /*4ee0*/  IADD3 R37, PT, PT, -R37, UR4, R154 ;  /* 0x0000000425257c10 */ /* 0x000fe2000fffe19a */
[----:B-1----:R-:W1:Y:S01]  /*4ef0*/  LDTM.x32 R4, tmem[UR6] ;  /* 0x00000006000479ee */ /* 0x002e6200082c0000 */
[----:B------:R-:W-:Y:S01]  /*4f00*/  IMAD.MOV.U32 R140, RZ, RZ, -0x1 ;  /* 0xffffffffff8c7424 */ /* 0x000fe200078e00ff */
[C---:B------:R-:W-:Y:S02]  /*4f10*/  LOP3.LUT R85, R84.reuse, 0x20, RZ, 0xfc, !PT ;  /* 0x0000002054557812 */ /* 0x040fe400078efcff */
[----:B------:R-:W-:Y:S02]  /*4f20*/  VIADDMNMX R36, R37, 0x1, R36, PT ;  /* 0x0000000125247846 */ /* 0x000fe40003800124 */
[----:B------:R-:W-:Y:S02]  /*4f30*/  R2UR UR4, R85 ;  /* 0x00000000550472ca */ /* 0x000fe400000e0000 */
[C---:B------:R-:W-:Y:S01]  /*4f40*/  LOP3.LUT R86, R84.reuse, 0x40, RZ, 0xfc, !PT ;  /* 0x0000004054567812 */ /* 0x040fe200078efcff */
[----:B------:R-:W-:Y:S01]  /*4f50*/  IMAD.MOV R136, RZ, RZ, -R36 ;  /* 0x000000ffff887224 */ /* 0x000fe200078e0a24 */
[----:B------:R-:W-:-:S02]  /*4f60*/  LOP3.LUT R87, R84, 0x60, RZ, 0xfc, !PT ;  /* 0x0000006054577812 */ /* 0x000fc400078efcff */
[----:B------:R-:W-:Y:S02]  /*4f70*/  R2UR UR8, R0 ;  /* 0x00000000000872ca */ /* 0x000fe400000e0000 */
[C---:B------:R-:W-:Y:S02]  /*4f80*/  VIADDMNMX R37, R136.reuse, 0x20, RZ, !PT ;  /* 0x0000002088257846 */ /* 0x040fe400078001ff */
[----:B------:R-:W-:Y:S02]  /*4f90*/  VIADDMNMX R141, R136, 0x60, RZ, !PT ;  /* 0x00000060888d7846 */ /* 0x000fe400078001ff */
[----:B------:R-:W-:Y:S01]  /*4fa0*/  SHF.R.U32.HI R36, RZ, R37, R140 ;  /* 0x00000025ff247219 */ /* 0x000fe2000001168c */
[----:B------:R-:W2:Y:S01]  /*4fb0*/  LDTM.x32 R52, tmem[UR4] ;  /* 0x00000004003479ee */ /* 0x000ea200082c0000 */
[----:B------:R-:W-:Y:S02]  /*4fc0*/  R2UR UR4, R86 ;  /* 0x00000000560472ca */ /* 0x000fe400000e0000 */
[----:B------:R-:W-:-:S02]  /*4fd0*/  R2P PR, R36, 0x7e ;  /* 0x0000007e24007804 */ /* 0x000fc40000000000 */
[----:B------:R-:W-:Y:S01]  /*4fe0*/  SHF.R.U32.HI R141, RZ, R141, R140 ;  /* 0x0000008dff8d7219 */ /* 0x000fe2000001168c */
[----:B------:R-:W-:Y:S01]  /*4ff0*/  USHF.R.S32.HI UR5, URZ, 0x1f, UR8 ;  /* 0x0000001fff057899 */ /* 0x000fe20008011408 */
[----:B------:R-:W-:Y:S02]  /*5000*/  VIADDMNMX R143, R136, 0x80, RZ, !PT ;  /* 0x00000080888f7846 */ /* 0x000fe400078001ff */
[----:B-1----:R-:W-:Y:S01]  /*5010*/  SEL R99, R5, 0xff800000, P1 ;  /* 0xff80000005637807 */ /* 0x002fe20000800000 */
[----:B------:R-:W-:Y:S01]  /*5020*/  ULEA.HI UR5, UR5, UR8, URZ, 0x2 ;  /* 0x0000000805057291 */ /* 0x000fe2000f8f10ff */
[----:B------:R-:W-:Y:S02]  /*5030*/  SEL R88, R6, 0xff800000, P2 ;  /* 0xff80000006587807 */ /* 0x000fe40001000000 */
[----:B------:R-:W-:Y:S01]  /*5040*/  SEL R89, R7, 0xff800000, P3 ;  /* 0xff80000007597807 */ /* 0x000fe20001800000 */
[----:B------:R-:W-:Y:S01]  /*5050*/  ULOP3.LUT UR5, UR5, 0xfffffffc, URZ, 0xc0, !UPT ;  /* 0xfffffffc05057892 */ /* 0x000fe2000f8ec0ff */
[----:B------:R-:W-:-:S02]  /*5060*/  SEL R90, R8, 0xff800000, P4 ;  /* 0xff800000085a7807 */ /* 0x000fc40002000000 */
[----:B------:R-:W-:Y:S01]  /*5070*/  SEL R91, R9, 0xff800000, P5 ;  /* 0xff800000095b7807 */ /* 0x000fe20002800000 */
[----:B------:R-:W-:Y:S01]  /*5080*/  UIADD3 UR13, UPT, UPT, UR8, 0x3, -UR5 ;  /* 0x00000003080d7890 */ /* 0x000fe2000fffe805 */
[----:B------:R-:W-:Y:S02]  /*5090*/  SEL R102, R10, 0xff800000, P6 ;  /* 0xff8000000a667807 */ /* 0x000fe40003000000 */
[C---:B------:R-:W-:Y:S02]  /*50a0*/  R2P PR, R36.reuse.B1, 0x7f ;  /* 0x0000007f24007804 */ /* 0x040fe40000001000 */
[----:B------:R-:W-:Y:S02]  /*50b0*/  LOP3.LUT R5, R36, 0x1, RZ, 0xc0, !PT ;  /* 0x0000000124057812 */ /* 0x000fe400078ec0ff */
[----:B------:R-:W-:Y:S02]  /*50c0*/  R2UR UR5, R86 ;  /* 0x00000000560572ca */ /* 0x000fe400000e0000 */
[----:B------:R-:W-:-:S02]  /*50d0*/  SEL R92, R12, 0xff800000, P0 ;  /* 0xff8000000c5c7807 */ /* 0x000fc40000000000 */
[----:B------:R-:W-:Y:S02]  /*50e0*/  SEL R93, R13, 0xff800000, P1 ;  /* 0xff8000000d5d7807 */ /* 0x000fe40000800000 */
[----:B------:R-:W-:Y:S02]  /*50f0*/  SEL R94, R14, 0xff800000, P2 ;  /* 0xff8000000e5e7807 */ /* 0x000fe40001000000 */
[----:B------:R-:W-:Y:S02]  /*5100*/  SEL R95, R15, 0xff800000, P3 ;  /* 0xff8000000f5f7807 */ /* 0x000fe40001800000 */
[----:B------:R-:W-:Y:S02]  /*5110*/  SEL R96, R16, 0xff800000, P4 ;  /* 0xff80000010607807 */ /* 0x000fe40002000000 */
[----:B------:R-:W-:Y:S02]  /*5120*/  SEL R97, R17, 0xff800000, P5 ;  /* 0xff80000011617807 */ /* 0x000fe40002800000 */
[----:B------:R-:W-:-:S02]  /*5130*/  SEL R108, R18, 0xff800000, P6 ;  /* 0xff800000126c7807 */ /* 0x000fc40003000000 */
[----:B------:R-:W-:-:S05]  /*5140*/  R2P PR, R36.B2, 0x7f ;  /* 0x0000007f24007804 */ /* 0x000fca0000002000 */
[----:B------:R-:W-:Y:S02]  /*5150*/  SEL R100, R20, 0xff800000, P0 ;  /* 0xff80000014647807 */ /* 0x000fe40000000000 */
[----:B------:R-:W-:Y:S02]  /*5160*/  SEL R101, R21, 0xff800000, P1 ;  /* 0xff80000015657807 */ /* 0x000fe40000800000 */
[----:B------:R-:W-:Y:S02]  /*5170*/  SEL R104, R22, 0xff800000, P2 ;  /* 0xff80000016687807 */ /* 0x000fe40001000000 */
[----:B------:R-:W-:Y:S02]  /*5180*/  SEL R105, R23, 0xff800000, P3 ;  /* 0xff80000017697807 */ /* 0x000fe40001800000 */
[----:B------:R-:W-:Y:S02]  /*5190*/  SEL R106, R24, 0xff800000, P4 ;  /* 0xff800000186a7807 */ /* 0x000fe40002000000 */
[----:B------:R-:W-:-:S02]  /*51a0*/  SEL R107, R25, 0xff800000, P5 ;  /* 0xff800000196b7807 */ /* 0x000fc40002800000 */
[----:B------:R-:W-:Y:S02]  /*51b0*/  SEL R112, R26, 0xff800000, P6 ;  /* 0xff8000001a707807 */ /* 0x000fe40003000000 */
[----:B------:R-:W-:-:S05]  /*51c0*/  R2P PR, R36.B3, 0x7f ;  /* 0x0000007f24007804 */ /* 0x000fca0000003000 */
[----:B------:R-:W-:Y:S02]  /*51d0*/  SEL R110, R28, 0xff800000, P0 ;  /* 0xff8000001c6e7807 */ /* 0x000fe40000000000 */
[----:B------:R-:W-:Y:S02]  /*51e0*/  ISETP.NE.U32.AND P0, PT, R5, 0x1, PT ;  /* 0x000000010500780c */ /* 0x000fe40003f05070 */
[----:B------:R-:W-:Y:S02]  /*51f0*/  SEL R111, R29, 0xff800000, P1 ;  /* 0xff8000001d6f7807 */ /* 0x000fe40000800000 */
[----:B------:R-:W-:Y:S02]  /*5200*/  LOP3.LUT P1, RZ, R36, 0x80, RZ, 0xc0, !PT ;  /* 0x0000008024ff7812 */ /* 0x000fe4000782c0ff */
[----:B------:R-:W-:Y:S02]  /*5210*/  SEL R98, R4, 0xff800000, !P0 ;  /* 0xff80000004627807 */ /* 0x000fe40004000000 */
[----:B------:R-:W-:-:S02]  /*5220*/  LOP3.LUT P0, RZ, R36, 0x8000, RZ, 0xc0, !PT ;  /* 0x0000800024ff7812 */ /* 0x000fc4000780c0ff */
[----:B------:R-:W-:Y:S02]  /*5230*/  VIADDMNMX R5, R136, 0x40, RZ, !PT ;  /* 0x0000004088057846 */ /* 0x000fe400078001ff */
[----:B------:R-:W-:Y:S02]  /*5240*/  SEL R103, R11, 0xff800000, P1 ;  /* 0xff8000000b677807 */ /* 0x000fe40000800000 */
[C---:B------:R-:W-:Y:S02]  /*5250*/  LOP3.LUT P1, RZ, R36.reuse, 0x800000, RZ, 0xc0, !PT ;  /* 0x0080000024ff7812 */ /* 0x040fe4000782c0ff */
[----:B------:R-:W-:Y:S02]  /*5260*/  SEL R109, R19, 0xff800000, P0 ;  /* 0xff800000136d7807 */ /* 0x000fe40000000000 */
[----:B------:R-:W-:Y:S02]  /*5270*/  ISETP.GT.AND P0, PT, R36, -0x1, PT ;  /* 0xffffffff2400780c */ /* 0x000fe40003f04270 */
[----:B------:R-:W-:-:S02]  /*5280*/  SHF.R.U32.HI R4, RZ, R5, R140 ;  /* 0x00000005ff047219 */ /* 0x000fc4000001168c */
[----:B------:R-:W-:Y:S02]  /*5290*/  SEL R113, R27, 0xff800000, P1 ;  /* 0xff8000001b717807 */ /* 0x000fe40000800000 */
[----:B------:R-:W-:Y:S02]  /*52a0*/  SEL R114, R30, 0xff800000, P2 ;  /* 0xff8000001e727807 */ /* 0x000fe40001000000 */
[----:B------:R-:W-:Y:S02]  /*52b0*/  SEL R115, R31, 0xff800000, P3 ;  /* 0xff8000001f737807 */ /* 0x000fe40001800000 */
[----:B------:R-:W-:Y:S02]  /*52c0*/  SEL R116, R32, 0xff800000, P4 ;  /* 0xff80000020747807 */ /* 0x000fe40002000000 */
[----:B------:R-:W-:Y:S02]  /*52d0*/  SEL R117, R33, 0xff800000, P5 ;  /* 0xff80000021757807 */ /* 0x000fe40002800000 */
[----:B------:R-:W-:-:S02]  /*52e0*/  SEL R118, R34, 0xff800000, P6 ;  /* 0xff80000022767807 */ /* 0x000fc40003000000 */
[----:B------:R-:W-:Y:S02]  /*52f0*/  R2P PR, R4, 0x7e ;  /* 0x0000007e04007804 */ /* 0x000fe40000000000 */
[----:B------:R-:W-:Y:S02]  /*5300*/  SEL R119, R35, 0xff800000, !P0 ;  /* 0xff80000023777807 */ /* 0x000fe40004000000 */
[----:B------:R-:W1:Y:S01]  /*5310*/  LDTM.x32 R20, tmem[UR4] ;  /* 0x00000004001479ee */ /* 0x000e6200082c0000 */
[----:B--2---:R-:W-:Y:S02]  /*5320*/  SEL R53, R53, 0xff800000, P1 ;  /* 0xff80000035357807 */ /* 0x004fe40000800000 */
[----:B------:R-:W-:Y:S02]  /*5330*/  SEL R54, R54, 0xff800000, P2 ;  /* 0xff80000036367807 */ /* 0x000fe40001000000 */
[----:B------:R-:W-:Y:S02]  /*5340*/  SEL R55, R55, 0xff800000, P3 ;  /* 0xff80000037377807 */ /* 0x000fe40001800000 */
[----:B------:R-:W-:-:S02]  /*5350*/  SEL R56, R56, 0xff800000, P4 ;  /* 0xff80000038387807 */ /* 0x000fc40002000000 */
[----:B------:R-:W-:Y:S02]  /*5360*/  SEL R57, R57, 0xff800000, P5 ;  /* 0xff80000039397807 */ /* 0x000fe40002800000 */
        /* <DEDUP_REMOVED lines=26> */
[----:B------:R-:W-:Y:S02]  /*5510*/  SEL R59, R59, 0xff800000, P1 ;  /* 0xff8000003b3b7807 */ /* 0x000fe40000800000 */
[C---:B------:R-:W-:Y:S02]  /*5520*/  LOP3.LUT P1, RZ, R4.reuse, 0x800000, RZ, 0xc0, !PT ;  /* 0x0080000004ff7812 */ /* 0x040fe4000782c0ff */
[----:B------:R-:W-:Y:S02]  /*5530*/  SEL R67, R67, 0xff800000, P0 ;  /* 0xff80000043437807 */ /* 0x000fe40000000000 */
[----:B------:R-:W-:Y:S02]  /*5540*/  ISETP.GT.AND P0, PT, R4, -0x1, PT ;  /* 0xffffffff0400780c */ /* 0x000fe40003f04270 */
[----:B------:R-:W-:Y:S02]  /*5550*/  SEL R75, R75, 0xff800000, P1 ;  /* 0xff8000004b4b7807 */ /* 0x000fe40000800000 */
[----:B------:R-:W-:-:S02]  /*5560*/  SEL R78, R78, 0xff800000, P2 ;  /* 0xff8000004e4e7807 */ /* 0x000fc40001000000 */
[----:B------:R-:W-:Y:S02]  /*5570*/  SEL R79, R79, 0xff800000, P3 ;  /* 0xff8000004f4f7807 */ /* 0x000fe40001800000 */
[----:B------:R-:W-:Y:S02]  /*5580*/  SEL R80, R80, 0xff800000, P4 ;  /* 0xff80000050507807 */ /* 0x000fe40002000000 */
[----:B------:R-:W-:Y:S02]  /*5590*/  SEL R81, R81, 0xff800000, P5 ;  /* 0xff80000051517807 */ /* 0x000fe40002800000 */
[----:B------:R-:W-:Y:S02]  /*55a0*/  SEL R82, R82, 0xff800000, P6 ;  /* 0xff80000052527807 */ /* 0x000fe40003000000 */
[----:B------:R-:W-:Y:S02]  /*55b0*/  R2P PR, R141, 0x7e ;  /* 0x0000007e8d007804 */ /* 0x000fe40000000000 */
[----:B------:R-:W-:-:S02]  /*55c0*/  SEL R83, R83, 0xff800000, !P0 ;  /* 0xff80000053537807 */ /* 0x000fc40004000000 */
[----:B------:R-:W-:Y:S02]  /*55d0*/  LOP3.LUT R4, R141, 0x1, RZ, 0xc0, !PT ;  /* 0x000000018d047812 */ /* 0x000fe400078ec0ff */
[----:B-1----:R-:W-:Y:S02]  /*55e0*/  SEL R127, R21, 0xff800000, P1 ;  /* 0xff800000157f7807 */ /* 0x002fe40000800000 */
[----:B------:R-:W-:Y:S02]  /*55f0*/  SEL R120, R22, 0xff800000, P2 ;  /* 0xff80000016787807 */ /* 0x000fe40001000000 */
[----:B------:R-:W-:Y:S02]  /*5600*/  SEL R121, R23, 0xff800000, P3 ;  /* 0xff80000017797807 */ /* 0x000fe40001800000 */
[----:B------:R-:W-:Y:S02]  /*5610*/  SEL R122, R24, 0xff800000, P4 ;  /* 0xff800000187a7807 */ /* 0x000fe40002000000 */
[----:B------:R-:W-:-:S02]  /*5620*/  SEL R123, R25, 0xff800000, P5 ;  /* 0xff800000197b7807 */ /* 0x000fc40002800000 */
[----:B------:R-:W-:Y:S02]  /*5630*/  SEL R130, R26, 0xff800000, P6 ;  /* 0xff8000001a827807 */ /* 0x000fe40003000000 */
        /* <DEDUP_REMOVED lines=12> */
[----:B------:R-:W-:Y:S02]  /*5700*/  SEL R126, R20, 0xff800000, !P0 ;  /* 0xff800000147e7807 */ /* 0x000fe40004000000 */
[----:B------:R-:W-:Y:S02]  /*5710*/  LOP3.LUT P0, RZ, R141, 0x80, RZ, 0xc0, !PT ;  /* 0x000000808dff7812 */ /* 0x000fe4000780c0ff */
[----:B------:R-:W-:-:S02]  /*5720*/  SEL R38, R38, 0xff800000, P2 ;  /* 0xff80000026267807 */ /* 0x000fc40001000000 */
[----:B------:R-:W-:Y:S02]  /*5730*/  SEL R131, R27, 0xff800000, P0 ;  /* 0xff8000001b837807 */ /* 0x000fe40000000000 */
[----:B------:R-:W-:Y:S02]  /*5740*/  LOP3.LUT P0, RZ, R141, 0x8000, RZ, 0xc0, !PT ;  /* 0x000080008dff7812 */ /* 0x000fe4000780c0ff */
[----:B------:R-:W-:Y:S02]  /*5750*/  SEL R39, R39, 0xff800000, P3 ;  /* 0xff80000027277807 */ /* 0x000fe40001800000 */
[----:B------:R-:W-:Y:S02]  /*5760*/  SEL R135, R35, 0xff800000, P0 ;  /* 0xff80000023877807 */ /* 0x000fe40000000000 */
[----:B------:R-:W1:Y:S01]  /*5770*/  LDTM.x32 R4, tmem[UR4] ;  /* 0x00000004000479ee */ /* 0x000e6200082c0000 */
[----:B------:R-:W-:Y:S01]  /*5780*/  LOP3.LUT P0, RZ, R141, 0x800000, RZ, 0xc0, !PT ;  /* 0x008000008dff7812 */ /* 0x000fe2000780c0ff */
[----:B------:R-:W2:Y:S01]  /*5790*/  LDCU UR4, c[0x0][0x600] ;  /* 0x0000c000ff0477ac */ /* 0x000ea20008000800 */
[----:B------:R-:W-:-:S02]  /*57a0*/  SEL R138, R40, 0xff800000, P4 ;  /* 0xff800000288a7807 */ /* 0x000fc40002000000 */
[----:B------:R-:W-:Y:S02]  /*57b0*/  SEL R137, R43, 0xff800000, P0 ;  /* 0xff8000002b897807 */ /* 0x000fe40000000000 */
[----:B------:R-:W-:Y:S02]  /*57c0*/  SEL R139, R41, 0xff800000, P5 ;  /* 0xff800000298b7807 */ /* 0x000fe40002800000 */
[----:B------:R-:W-:Y:S02]  /*57d0*/  SEL R136, R42, 0xff800000, P6 ;  /* 0xff8000002a887807 */ /* 0x000fe40003000000 */
[----:B------:R-:W-:Y:S02]  /*57e0*/  R2P PR, R141.B3, 0x7f ;  /* 0x0000007f8d007804 */ /* 0x000fe40000003000 */
[----:B------:R-:W-:Y:S02]  /*57f0*/  SHF.R.U32.HI R40, RZ, R143, R140 ;  /* 0x0000008fff287219 */ /* 0x000fe4000001168c */
[----:B------:R-:W-:-:S02]  /*5800*/  FMNMX R41, R98, R99, !PT ;  /* 0x0000006362297209 */ /* 0x000fc40007800000 */
[----:B------:R-:W-:Y:S02]  /*5810*/  SEL R140, R44, 0xff800000, P0 ;  /* 0xff8000002c8c7807 */ /* 0x000fe40000000000 */
[----:B------:R-:W-:Y:S02]  /*5820*/  ISETP.GT.AND P0, PT, R141, -0x1, PT ;  /* 0xffffffff8d00780c */ /* 0x000fe40003f04270 */
[----:B------:R-:W-:Y:S02]  /*5830*/  SEL R141, R45, 0xff800000, P1 ;  /* 0xff8000002d8d7807 */ /* 0x000fe40000800000 */
[----:B------:R-:W-:Y:S02]  /*5840*/  SEL R142, R46, 0xff800000, P2 ;  /* 0xff8000002e8e7807 */ /* 0x000fe40001000000 */
[----:B------:R-:W-:Y:S02]  /*5850*/  SEL R143, R47, 0xff800000, P3 ;  /* 0xff8000002f8f7807 */ /* 0x000fe40001800000 */
[----:B------:R-:W-:-:S02]  /*5860*/  SEL R144, R48, 0xff800000, P4 ;  /* 0xff80000030907807 */ /* 0x000fc40002000000 */
[----:B------:R-:W-:Y:S02]  /*5870*/  SEL R145, R49, 0xff800000, P5 ;  /* 0xff80000031917807 */ /* 0x000fe40002800000 */
[----:B------:R-:W-:Y:S02]  /*5880*/  SEL R146, R50, 0xff800000, P6 ;  /* 0xff80000032927807 */ /* 0x000fe40003000000 */
[----:B------:R-:W-:Y:S02]  /*5890*/  R2P PR, R40, 0x7e ;  /* 0x0000007e28007804 */ /* 0x000fe40000000000 */
[----:B------:R-:W-:Y:S02]  /*58a0*/  SEL R147, R51, 0xff800000, !P0 ;  /* 0xff80000033937807 */ /* 0x000fe40004000000 */
[----:B------:R-:W-:Y:S02]  /*58b0*/  FMNMX3 R41, R41, R92, R93, !PT ;  /* 0x0000005c29297276 */ /* 0x000fe4000780005d */
[----:B-1----:R-:W-:-:S02]  /*58c0*/  SEL R151, R5, 0xff800000, P1 ;  /* 0xff80000005977807 */ /* 0x002fc40000800000 */
[----:B------:R-:W-:Y:S02]  /*58d0*/  SEL R148, R6, 0xff800000, P2 ;  /* 0xff80000006947807 */ /* 0x000fe40001000000 */
[----:B------:R-:W-:Y:S02]  /*58e0*/  SEL R149, R7, 0xff800000, P3 ;  /* 0xff80000007957807 */ /* 0x000fe40001800000 */
[----:B------:R-:W-:Y:S02]  /*58f0*/  SEL R8, R8, 0xff800000, P4 ;  /* 0xff80000008087807 */ /* 0x000fe40002000000 */
[----:B------:R-:W-:Y:S02]  /*5900*/  SEL R9, R9, 0xff800000, P5 ;  /* 0xff80000009097807 */ /* 0x000fe40002800000 */
[----:B------:R-:W-:Y:S02]  /*5910*/  SEL R10, R10, 0xff800000, P6 ;  /* 0xff8000000a0a7807 */ /* 0x000fe40003000000 */
[----:B------:R-:W-:-:S02]  /*5920*/  R2P PR, R40.B1, 0x7f ;  /* 0x0000007f28007804 */ /* 0x000fc40000001000 */
[----:B------:R-:W-:Y:S02]  /*5930*/  LOP3.LUT R5, R40, 0x1, RZ, 0xc0, !PT ;  /* 0x0000000128057812 */ /* 0x000fe400078ec0ff */
[----:B------:R-:W-:Y:S02]  /*5940*/  FMNMX3 R41, R41, R100, R101, !PT ;  /* 0x0000006429297276 */ /* 0x000fe40007800065 */
[----:B------:R-:W-:Y:S02]  /*5950*/  SEL R12, R12, 0xff800000, P0 ;  /* 0xff8000000c0c7807 */ /* 0x000fe40000000000 */
[----:B------:R-:W-:Y:S02]  /*5960*/  SEL R13, R13, 0xff800000, P1 ;  /* 0xff8000000d0d7807 */ /* 0x000fe40000800000 */
[----:B------:R-:W-:Y:S02]  /*5970*/  SEL R14, R14, 0xff800000, P2 ;  /* 0xff8000000e0e7807 */ /* 0x000fe40001000000 */
[----:B------:R-:W-:-:S02]  /*5980*/  SEL R15, R15, 0xff800000, P3 ;  /* 0xff8000000f0f7807 */ /* 0x000fc40001800000 */
[----:B------:R-:W-:Y:S02]  /*5990*/  SEL R152, R16, 0xff800000, P4 ;  /* 0xff80000010987807 */ /* 0x000fe40002000000 */
[----:B------:R-:W-:Y:S02]  /*59a0*/  SEL R153, R17, 0xff800000, P5 ;  /* 0xff80000011997807 */ /* 0x000fe40002800000 */
[----:B------:R-:W-:Y:S02]  /*59b0*/  SEL R18, R18, 0xff800000, P6 ;  /* 0xff80000012127807 */ /* 0x000fe40003000000 */
[----:B------:R-:W-:Y:S02]  /*59c0*/  R2P PR, R40.B2, 0x7f ;  /* 0x0000007f28007804 */ /* 0x000fe40000002000 */
[----:B------:R-:W-:-:S03]  /*59d0*/  FMNMX3 R41, R41, R110, R111, !PT ;  /* 0x0000006e29297276 */ /* 0x000fc6000780006f */
[----:B------:R-:W-:Y:S02]  /*59e0*/  SEL R20, R20, 0xff800000, P0 ;  /* 0xff80000014147807 */ /* 0x000fe40000000000 */
[----:B------:R-:W-:Y:S02]  /*59f0*/  ISETP.NE.U32.AND P0, PT, R5, 0x1, PT ;  /* 0x000000010500780c */ /* 0x000fe40003f05070 */
[----:B------:R-:W-:Y:S02]  /*5a00*/  SEL R21, R21, 0xff800000, P1 ;  /* 0xff80000015157807 */ /* 0x000fe40000800000 */
[----:B------:R-:W-:Y:S02]  /*5a10*/  SEL R150, R4, 0xff800000, !P0 ;  /* 0xff80000004967807 */ /* 0x000fe40004000000 */
[----:B------:R-:W-:Y:S02]  /*5a20*/  LOP3.LUT P0, RZ, R40, 0x80, RZ, 0xc0, !PT ;  /* 0x0000008028ff7812 */ /* 0x000fe4000780c0ff */
[----:B------:R-:W-:-:S02]  /*5a30*/  SEL R22, R22, 0xff800000, P2 ;  /* 0xff80000016167807 */ /* 0x000fc40001000000 */
[----:B------:R-:W-:Y:S02]  /*5a40*/  SEL R11, R11, 0xff800000, P0 ;  /* 0xff8000000b0b7807 */ /* 0x000fe40000000000 */
[C---:B------:R-:W-:Y:S02]  /*5a50*/  LOP3.LUT P0, RZ, R40.reuse, 0x8000, RZ, 0xc0, !PT ;  /* 0x0000800028ff7812 */ /* 0x040fe4000780c0ff */
[----:B------:R-:W-:Y:S02]  /*5a60*/  SEL R23, R23, 0xff800000, P3 ;  /* 0xff80000017177807 */ /* 0x000fe40001800000 */
[----:B------:R-:W-:Y:S02]  /*5a70*/  SEL R19, R19, 0xff800000, P0 ;  /* 0xff80000013137807 */ /* 0x000fe40000000000 */
[----:B------:R-:W-:Y:S02]  /*5a80*/  LOP3.LUT P0, RZ, R40, 0x800000, RZ, 0xc0, !PT ;  /* 0x0080000028ff7812 */ /* 0x000fe4000780c0ff */
[----:B------:R-:W-:-:S02]  /*5a90*/  SEL R24, R24, 0xff800000, P4 ;  /* 0xff80000018187807 */ /* 0x000fc40002000000 */
[----:B------:R-:W-:Y:S02]  /*5aa0*/  SEL R27, R27, 0xff800000, P0 ;  /* 0xff8000001b1b7807 */ /* 0x000fe40000000000 */
[----:B------:R-:W-:Y:S02]  /*5ab0*/  SEL R25, R25, 0xff800000, P5 ;  /* 0xff80000019197807 */ /* 0x000fe40002800000 */
[----:B------:R-:W-:Y:S02]  /*5ac0*/  SEL R26, R26, 0xff800000, P6 ;  /* 0xff8000001a1a7807 */ /* 0x000fe40003000000 */
[----:B------:R-:W-:Y:S02]  /*5ad0*/  R2P PR, R40.B3, 0x7f ;  /* 0x0000007f28007804 */ /* 0x000fe40000003000 */
[----:B------:R-:W-:Y:S02]  /*5ae0*/  FMNMX R4, R88, R89, !PT ;  /* 0x0000005958047209 */ /* 0x000fe40007800000 */
[----:B------:R-:W-:-:S02]  /*5af0*/  FMNMX3 R41, R41, R52, R53, !PT ;  /* 0x0000003429297276 */ /* 0x000fc40007800035 */
[----:B------:R-:W-:Y:S02]  /*5b00*/  SEL R28, R28, 0xff800000, P0 ;  /* 0xff8000001c1c7807 */ /* 0x000fe40000000000 */
[----:B------:R-:W-:Y:S02]  /*5b10*/  ISETP.GT.AND P0, PT, R40, -0x1, PT ;  /* 0xffffffff2800780c */ /* 0x000fe40003f04270 */
[----:B------:R-:W-:Y:S02]  /*5b20*/  FMNMX3 R4, R4, R94, R95, !PT ;  /* 0x0000005e04047276 */ /* 0x000fe4000780005f */
[----:B------:R-:W-:Y:S02]  /*5b30*/  SEL R5, R35, 0xff800000, !P0 ;  /* 0xff80000023057807 */ /* 0x000fe40004000000 */
[----:B------:R-:W-:Y:S02]  /*5b40*/  FMNMX R40, R90, R91, !PT ;  /* 0x0000005b5a287209 */ /* 0x000fe40007800000 */
[----:B------:R-:W-:-:S02]  /*5b50*/  FMNMX R35, R102, R103, !PT ;  /* 0x0000006766237209 */ /* 0x000fc40007800000 */
[----:B------:R-:W-:Y:S02]  /*5b60*/  FMNMX3 R4, R4, R104, R105, !PT ;  /* 0x0000006804047276 */ /* 0x000fe40007800069 */
[----:B------:R-:W-:Y:S02]  /*5b70*/  FMNMX3 R40, R40, R96, R97, !PT ;  /* 0x0000006028287276 */ /* 0x000fe40007800061 */
[----:B------:R-:W-:Y:S02]  /*5b80*/  FMNMX3 R35, R35, R108, R109, !PT ;  /* 0x0000006c23237276 */ /* 0x000fe4000780006d */
[----:B------:R-:W-:Y:S02]  /*5b90*/  FMNMX3 R4, R4, R114, R115, !PT ;  /* 0x0000007204047276 */ /* 0x000fe40007800073 */
[----:B------:R-:W-:Y:S02]  /*5ba0*/  FMNMX3 R40, R40, R106, R107, !PT ;  /* 0x0000006a28287276 */ /* 0x000fe4000780006b */
[----:B------:R-:W-:-:S02]  /*5bb0*/  FMNMX3 R35, R35, R112, R113, !PT ;  /* 0x0000007023237276 */ /* 0x000fc40007800071 */
        /* <DEDUP_REMOVED lines=40> */
[----:B------:R-:W-:Y:S02]  /*5e40*/  SEL R16, R30, 0xff800000, P2 ;  /* 0xff8000001e107807 */ /* 0x000fe40001000000 */
[----:B------:R-:W-:-:S02]  /*5e50*/  SEL R17, R31, 0xff800000, P3 ;  /* 0xff8000001f117807 */ /* 0x000fc40001800000 */
[----:B------:R-:W-:Y:S02]  /*5e60*/  FMNMX3 R40, R40, R152, R153, !PT ;  /* 0x0000009828287276 */ /* 0x000fe40007800099 */
[----:B------:R-:W-:Y:S02]  /*5e70*/  FMNMX3 R35, R35, R18, R19, !PT ;  /* 0x0000001223237276 */ /* 0x000fe40007800013 */
[----:B------:R-:W-:Y:S02]  /*5e80*/  FMNMX3 R41, R41, R20, R21, !PT ;  /* 0x0000001429297276 */ /* 0x000fe40007800015 */
[----:B------:R-:W-:Y:S02]  /*5e90*/  SEL R29, R29, 0xff800000, P1 ;  /* 0xff8000001d1d7807 */ /* 0x000fe40000800000 */
[----:B------:R-:W-:Y:S02]  /*5ea0*/  FMNMX3 R30, R4, R16, R17, !PT ;  /* 0x00000010041e7276 */ /* 0x000fe40007800011 */
[----:B------:R-:W-:-:S02]  /*5eb0*/  SEL R6, R32, 0xff800000, P4 ;  /* 0xff80000020067807 */ /* 0x000fc40002000000 */
[----:B------:R-:W-:Y:S02]  /*5ec0*/  SEL R7, R33, 0xff800000, P5 ;  /* 0xff80000021077807 */ /* 0x000fe40002800000 */
[----:B------:R-:W-:Y:S02]  /*5ed0*/  FMNMX3 R41, R41, R28, R29, !PT ;  /* 0x0000001c29297276 */ /* 0x000fe4000780001d */
[----:B------:R-:W-:Y:S02]  /*5ee0*/  SEL R4, R34, 0xff800000, P6 ;  /* 0xff80000022047807 */ /* 0x000fe40003000000 */
[----:B------:R-:W-:Y:S02]  /*5ef0*/  FMNMX3 R40, R40, R24, R25, !PT ;  /* 0x0000001828287276 */ /* 0x000fe40007800019 */
[----:B------:R-:W-:Y:S02]  /*5f00*/  FMNMX3 R35, R35, R26, R27, !PT ;  /* 0x0000001a23237276 */ /* 0x000fe4000780001b */
[----:B------:R-:W-:-:S02]  /*5f10*/  FMNMX R30, R41, R30, !PT ;  /* 0x0000001e291e7209 */ /* 0x000fc40007800000 */
[----:B------:R-:W-:Y:S02]  /*5f20*/  FMNMX3 R155, R40, R6, R7, !PT ;  /* 0x00000006289b7276 */ /* 0x000fe40007800007 */
[----:B------:R-:W-:-:S04]  /*5f30*/  FMNMX3 R35, R35, R4, R5, !PT ;  /* 0x0000000423237276 */ /* 0x000fc80007800005 */
[----:B------:R-:W-:-:S04]  /*5f40*/  FMNMX3 R155, R30, R155, R35, !PT ;  /* 0x0000009b1e9b7276 */ /* 0x000fc80007800023 */
[----:B------:R-:W-:-:S04]  /*5f50*/  FSETP.NEU.AND P0, PT, R155, -INF , PT ;  /* 0xff8000009b00780b */ /* 0x000fc80003f0d000 */
[----:B------:R-:W-:Y:S02]  /*5f60*/  FSEL R166, R155, RZ, P0 ;  /* 0x000000ff9ba67208 */ /* 0x000fe40000000000 */
[----:B------:R-:W-:-:S03]  /*5f70*/  ELECT P0, URZ, PT ;  /* 0x0000000000ff782f */ /* 0x000fc60003800000 */
[----:B--2---:R-:W-:-:S04]  /*5f80*/  FFMA R166, -R166, UR4, RZ ;  /* 0x00000004a6a67c23 */ /* 0x004fc800080001ff */
[--C-:B------:R-:W-:Y:S02]  /*5f90*/  FFMA2 R42, R88.F32x2.HI_LO, UR4.F32, R166.reuse.F32 ;  /* 0x00000004582a7c49 */ /* 0x100fe400092000a6 */
[--C-:B------:R-:W-:Y:S02]  /*5fa0*/  FFMA2 R48, R92.F32x2.HI_LO, UR4.F32, R166.reuse.F32 ;  /* 0x000000045c307c49 */ /* 0x100fe400092000a6 */
[--C-:B------:R-:W-:Y:S02]  /*5fb0*/  FFMA2 R50, R94.F32x2.HI_LO, UR4.F32, R166.reuse.F32 ;  /* 0x000000045e327c49 */ /* 0x100fe400092000a6 */
[--C-:B------:R-:W-:Y:S01]  /*5fc0*/  FFMA2 R88, R96.F32x2.HI_LO, UR4.F32, R166.reuse.F32 ;  /* 0x0000000460587c49 */ /* 0x100fe200092000a6 */
[----:B------:R-:W-:Y:S01]  /*5fd0*/  MUFU.EX2 R42, R42 ;  /* 0x0000002a002a7308 */ /* 0x000fe20000000800 */
[--C-:B------:R-:W-:Y:S02]  /*5fe0*/  FFMA2 R40, R98.F32x2.HI_LO, UR4.F32, R166.reuse.F32 ;  /* 0x0000000462287c49 */ /* 0x100fe400092000a6 */
[----:B------:R-:W-:-:S02]  /*5ff0*/  FFMA2 R44, R90.F32x2.HI_LO, UR4.F32, R166.F32 ;  /* 0x000000045a2c7c49 */ /* 0x000fc400092000a6 */
[--C-:B------:R-:W-:Y:S02]  /*6000*/  FFMA2 R46, R102.F32x2.HI_LO, UR4.F32, R166.reuse.F32 ;  /* 0x00000004662e7c49 */ /* 0x100fe400092000a6 */
[--C-:B------:R-:W-:Y:S01]  /*6010*/  FFMA2 R92, R100.F32x2.HI_LO, UR4.F32, R166.reuse.F32 ;  /* 0x00000004645c7c49 */ /* 0x100fe200092000a6 */
[----:B------:R-:W-:Y:S01]  /*6020*/  MUFU.EX2 R40, R40 ;  /* 0x0000002800287308 */ /* 0x000fe20000000800 */
[--C-:B------:R-:W-:Y:S02]  /*6030*/  FFMA2 R94, R104.F32x2.HI_LO, UR4.F32, R166.reuse.F32 ;  /* 0x00000004685e7c49 */ /* 0x100fe400092000a6 */
[--C-:B------:R-:W-:Y:S02]  /*6040*/  FFMA2 R96, R106.F32x2.HI_LO, UR4.F32, R166.reuse.F32 ;  /* 0x000000046a607c49 */ /* 0x100fe400092000a6 */
[--C-:B------:R-:W-:Y:S02]  /*6050*/  FFMA2 R90, R108.F32x2.HI_LO, UR4.F32, R166.reuse.F32 ;  /* 0x000000046c5a7c49 */ /* 0x100fe400092000a6 */
[--C-:B------:R-:W-:Y:S01]  /*6060*/  FFMA2 R98, R112.F32x2.HI_LO, UR4.F32, R166.reuse.F32 ;  /* 0x0000000470627c49 */ /* 0x100fe200092000a6 */
[----:B------:R-:W1:Y:S01]  /*6070*/  MUFU.EX2 R41, R41 ;  /* 0x0000002900297308 */ /* 0x000e620000000800 */
[----:B------:R-:W-:-:S02]  /*6080*/  FFMA2 R100, R110.F32x2.HI_LO, UR4.F32, R166.F32 ;  /* 0x000000046e647c49 */ /* 0x000fc400092000a6 */
[--C-:B------:R-:W-:Y:S02]  /*6090*/  FFMA2 R102, R114.F32x2.HI_LO, UR4.F32, R166.reuse.F32 ;  /* 0x0000000472667c49 */ /* 0x100fe400092000a6 */
[--C-:B------:R-:W-:Y:S02]  /*60a0*/  FFMA2 R104, R116.F32x2.HI_LO, UR4.F32, R166.reuse.F32 ;  /* 0x0000000474687c49 */ /* 0x100fe400092000a6 */
[--C-:B------:R-:W-:Y:S01]  /*60b0*/  FFMA2 R106, R118.F32x2.HI_LO, UR4.F32, R166.reuse.F32 ;  /* 0x00000004766a7c49 */ /* 0x100fe200092000a6 */
[----:B------:R-:W2:Y:S01]  /*60c0*/  MUFU.EX2 R43, R43 ;  /* 0x0000002b002b7308 */ /* 0x000ea20000000800 */
[--C-:B------:R-:W-:Y:S02]  /*60d0*/  FFMA2 R52, R52.F32x2.HI_LO, UR4.F32, R166.reuse.F32 ;  /* 0x0000000434347c49 */ /* 0x100fe400092000a6 */
[--C-:B------:R-:W-:Y:S02]  /*60e0*/  FFMA2 R54, R54.F32x2.HI_LO, UR4.F32, R166.reuse.F32 ;  /* 0x0000000436367c49 */ /* 0x100fe400092000a6 */
[----:B------:R-:W-:-:S02]  /*60f0*/  FFMA2 R56, R56.F32x2.HI_LO, UR4.F32, R166.F32 ;  /* 0x0000000438387c49 */ /* 0x000fc400092000a6 */
[--C-:B------:R-:W-:Y:S01]  /*6100*/  FFMA2 R58, R58.F32x2.HI_LO, UR4.F32, R166.reuse.F32 ;  /* 0x000000043a3a7c49 */ /* 0x100fe200092000a6 */
[----:B------:R-:W-:Y:S01]  /*6110*/  MUFU.EX2 R44, R44 ;  /* 0x0000002c002c7308 */ /* 0x000fe20000000800 */
[--C-:B------:R-:W-:Y:S02]  /*6120*/  FFMA2 R60, R60.F32x2.HI_LO, UR4.F32, R166.reuse.F32 ;  /* 0x000000043c3c7c49 */ /* 0x100fe400092000a6 */
[--C-:B------:R-:W-:Y:S02]  /*6130*/  FFMA2 R62, R62.F32x2.HI_LO, UR4.F32, R166.reuse.F32 ;  /* 0x000000043e3e7c49 */ /* 0x100fe400092000a6 */
[--C-:B------:R-:W-:Y:S02]  /*6140*/  FFMA2 R64, R64.F32x2.HI_LO, UR4.F32, R166.reuse.F32 ;  /* 0x0000000440407c49 */ /* 0x100fe400092000a6 */
[--C-:B------:R-:W-:Y:S01]  /*6150*/  FFMA2 R66, R66.F32x2.HI_LO, UR4.F32, R166.reuse.F32 ;  /* 0x0000000442427c49 */ /* 0x100fe200092000a6 */
[----:B------:R-:W3:Y:S01]  /*6160*/  MUFU.EX2 R45, R45 ;  /* 0x0000002d002d7308 */ /* 0x000ee20000000800 */
[----:B------:R-:W-:-:S02]  /*6170*/  FFMA2 R68, R68.F32x2.HI_LO, UR4.F32, R166.F32 ;  /* 0x0000000444447c49 */ /* 0x000fc400092000a6 */
[--C-:B------:R-:W-:Y:S02]  /*6180*/  FFMA2 R70, R70.F32x2.HI_LO, UR4.F32, R166.reuse.F32 ;  /* 0x0000000446467c49 */ /* 0x100fe400092000a6 */
[--C-:B------:R-:W-:Y:S02]  /*6190*/  FFMA2 R72, R72.F32x2.HI_LO, UR4.F32, R166.reuse.F32 ;  /* 0x0000000448487c49 */ /* 0x100fe400092000a6 */
[--C-:B------:R-:W-:Y:S01]  /*61a0*/  FFMA2 R74, R74.F32x2.HI_LO, UR4.F32, R166.reuse.F32 ;  /* 0x000000044a4a7c49 */ /* 0x100fe200092000a6 */
[----:B------:R-:W-:Y:S01]  /*61b0*/  MUFU.EX2 R46, R46 ;  /* 0x0000002e002e7308 */ /* 0x000fe20000000800 */
[--C-:B------:R-:W-:Y:S02]  /*61c0*/  FFMA2 R76, R76.F32x2.HI_LO, UR4.F32, R166.reuse.F32 ;  /* 0x000000044c4c7c49 */ /* 0x100fe400092000a6 */
[--C-:B------:R-:W-:Y:S02]  /*61d0*/  FFMA2 R78, R78.F32x2.HI_LO, UR4.F32, R166.reuse.F32 ;  /* 0x000000044e4e7c49 */ /* 0x100fe400092000a6 */
[----:B------:R-:W-:-:S02]  /*61e0*/  FFMA2 R80, R80.F32x2.HI_LO, UR4.F32, R166.F32 ;  /* 0x0000000450507c49 */ /* 0x000fc400092000a6 */
[--C-:B------:R-:W-:Y:S01]  /*61f0*/  FFMA2 R82, R82.F32x2.HI_LO, UR4.F32, R166.reuse.F32 ;  /* 0x0000000452527c49 */ /* 0x100fe200092000a6 */
[----:B------:R-:W4:Y:S01]  /*6200*/  MUFU.EX2 R47, R47 ;  /* 0x0000002f002f7308 */ /* 0x000f220000000800 */
[--C-:B------:R-:W-:Y:S02]  /*6210*/  FFMA2 R112, R122.F32x2.HI_LO, UR4.F32, R166.reuse.F32 ;  /* 0x000000047a707c49 */ /* 0x100fe400092000a6 */
[--C-:B------:R-:W-:Y:S02]  /*6220*/  FFMA2 R122, R134.F32x2.HI_LO, UR4.F32, R166.reuse.F32 ;  /* 0x00000004867a7c49 */ /* 0x100fe400092000a6 */
[--C-:B------:R-:W-:Y:S02]  /*6230*/  FFMA2 R134, R140.F32x2.HI_LO, UR4.F32, R166.reuse.F32 ;  /* 0x000000048c867c49 */ /* 0x100fe400092000a6 */
[--C-:B------:R-:W-:Y:S01]  /*6240*/  FFMA2 R140, R146.F32x2.HI_LO, UR4.F32, R166.reuse.F32 ;  /* 0x00000004928c7c49 */ /* 0x100fe200092000a6 */
[----:B------:R-:W-:Y:S01]  /*6250*/  MUFU.EX2 R48, R48 ;  /* 0x0000003000307308 */ /* 0x000fe20000000800 */
[----:B------:R-:W-:-:S02]  /*6260*/  FFMA2 R146, R8.F32x2.HI_LO, UR4.F32, R166.F32 ;  /* 0x0000000408927c49 */ /* 0x000fc400092000a6 */
[----:B------:R-:W-:Y:S02]  /*6270*/  IMAD.U32 R8, RZ, RZ, UR13 ;  /* 0x0000000dff087e24 */ /* 0x000fe4000f8e00ff */
[--C-:B------:R-:W-:Y:S02]  /*6280*/  FFMA2 R108, R126.F32x2.HI_LO, UR4.F32, R166.reuse.F32 ;  /* 0x000000047e6c7c49 */ /* 0x100fe400092000a6 */
[--C-:B------:R-:W-:Y:S02]  /*6290*/  FFMA2 R116, R124.F32x2.HI_LO, UR4.F32, R166.reuse.F32 ;  /* 0x000000047c747c49 */ /* 0x100fe400092000a6 */
[--C-:B------:R-:W-:Y:S01]  /*62a0*/  FFMA2 R110, R120.F32x2.HI_LO, UR4.F32, R166.reuse.F32 ;  /* 0x00000004786e7c49 */ /* 0x100fe200092000a6 */
[----:B------:R-:W5:Y:S01]  /*62b0*/  MUFU.EX2 R49, R49 ;  /* 0x0000003100317308 */ /* 0x000f620000000800 */
[--C-:B------:R-:W-:Y:S02]  /*62c0*/  FFMA2 R124, R36.F32x2.HI_LO, UR4.F32, R166.reuse.F32 ;  /* 0x00000004247c7c49 */ /* 0x100fe400092000a6 */
[----:B------:R-:W-:-:S02]  /*62d0*/  FFMA2 R126, R38.F32x2.HI_LO, UR4.F32, R166.F32 ;  /* 0x00000004267e7c49 */ /* 0x000fc400092000a6 */
[--C-:B------:R-:W-:Y:S01]  /*62e0*/  FFMA2 R164, R24.F32x2.HI_LO, UR4.F32, R166.reuse.F32 ;  /* 0x0000000418a47c49 */ /* 0x100fe200092000a6 */
[----:B-1----:R-:W-:Y:S01]  /*62f0*/  F2FP.BF16.F32.PACK_AB R24, R41, R40 ;  /* 0x000000282918723e */ /* 0x002fe200000010ff */
[--C-:B------:R-:W-:Y:S01]  /*6300*/  FFMA2 R168, R26.F32x2.HI_LO, UR4.F32, R166.reuse.F32 ;  /* 0x000000041aa87c49 */ /* 0x100fe200092000a6 */
[----:B------:R-:W-:Y:S01]  /*6310*/  MUFU.EX2 R50, R50 ;  /* 0x0000003200327308 */ /* 0x000fe20000000800 */
[--C-:B------:R-:W-:Y:S01]  /*6320*/  FFMA2 R170, R28.F32x2.HI_LO, UR4.F32, R166.reuse.F32 ;  /* 0x000000041caa7c49 */ /* 0x100fe200092000a6 */
[----:B--2---:R-:W-:Y:S01]  /*6330*/  F2FP.BF16.F32.PACK_AB R25, R43, R42 ;  /* 0x0000002a2b19723e */ /* 0x004fe200000010ff */
[--C-:B------:R-:W-:Y:S01]  /*6340*/  FFMA2 R120, R132.F32x2.HI_LO, UR4.F32, R166.reuse.F32 ;  /* 0x0000000484787c49 */ /* 0x100fe200092000a6 */
[----:B---3--:R-:W-:Y:S01]  /*6350*/  F2FP.BF16.F32.PACK_AB R26, R45, R44 ;  /* 0x0000002c2d1a723e */ /* 0x008fe200000010ff */
[--C-:B------:R-:W-:Y:S01]  /*6360*/  FFMA2 R114, R130.F32x2.HI_LO, UR4.F32, R166.reuse.F32 ;  /* 0x0000000482727c49 */ /* 0x100fe200092000a6 */
[----:B----4-:R-:W-:Y:S01]  /*6370*/  F2FP.BF16.F32.PACK_AB R27, R47, R46 ;  /* 0x0000002e2f1b723e */ /* 0x010fe200000010ff */
[--C-:B------:R-:W-:Y:S01]  /*6380*/  FFMA2 R118, R128.F32x2.HI_LO, UR4.F32, R166.reuse.F32 ;  /* 0x0000000480767c49 */ /* 0x100fe200092000a6 */
[----:B------:R-:W1:Y:S01]  /*6390*/  MUFU.EX2 R51, R51 ;  /* 0x0000003300337308 */ /* 0x000e620000000800 */
[----:B-----5:R-:W-:Y:S01]  /*63a0*/  F2FP.BF16.F32.PACK_AB R28, R49, R48 ;  /* 0x00000030311c723e */ /* 0x020fe200000010ff */
[--C-:B------:R-:W-:Y:S01]  /*63b0*/  FFMA2 R128, R138.F32x2.HI_LO, UR4.F32, R166.reuse.F32 ;  /* 0x000000048a807c49 */ /* 0x100fe200092000a6 */
[----:B------:R-:W-:Y:S01]  /*63c0*/  LOP3.LUT R133, R84, 0x50, RZ, 0xfc, !PT ;  /* 0x0000005054857812 */ /* 0x000fe200078efcff */
[----:B------:R-:W-:-:S02]  /*63d0*/  FFMA2 R130, R136.F32x2.HI_LO, UR4.F32, R166.F32 ;  /* 0x0000000488827c49 */ /* 0x000fc400092000a6 */
[--C-:B------:R-:W-:Y:S02]  /*63e0*/  FFMA2 R158, R18.F32x2.HI_LO, UR4.F32, R166.reuse.F32 ;  /* 0x00000004129e7c49 */ /* 0x100fe400092000a6 */
[----:B------:R-:W-:Y:S01]  /*63f0*/  MUFU.EX2 R88, R88 ;  /* 0x0000005800587308 */ /* 0x000fe20000000800 */
[--C-:B------:R-:W-:Y:S02]  /*6400*/  FFMA2 R160, R20.F32x2.HI_LO, UR4.F32, R166.reuse.F32 ;  /* 0x0000000414a07c49 */ /* 0x100fe400092000a6 */
[--C-:B------:R-:W-:Y:S02]  /*6410*/  FFMA2 R162, R22.F32x2.HI_LO, UR4.F32, R166.reuse.F32 ;  /* 0x0000000416a27c49 */ /* 0x100fe400092000a6 */
[--C-:B------:R-:W-:Y:S02]  /*6420*/  FFMA2 R172, R16.F32x2.HI_LO, UR4.F32, R166.reuse.F32 ;  /* 0x0000000410ac7c49 */ /* 0x100fe400092000a6 */
[--C-:B------:R-:W-:Y:S01]  /*6430*/  FFMA2 R136, R142.F32x2.HI_LO, UR4.F32, R166.reuse.F32 ;  /* 0x000000048e887c49 */ /* 0x100fe200092000a6 */
[----:B------:R-:W2:Y:S01]  /*6440*/  MUFU.EX2 R89, R89 ;  /* 0x0000005900597308 */ /* 0x000ea20000000800 */
[----:B-1----:R-:W-:Y:S01]  /*6450*/  F2FP.BF16.F32.PACK_AB R29, R51, R50 ;  /* 0x00000032331d723e */ /* 0x002fe200000010ff */
[----:B------:R-:W-:-:S02]  /*6460*/  FFMA2 R138, R144.F32x2.HI_LO, UR4.F32, R166.F32 ;  /* 0x00000004908a7c49 */ /* 0x000fc400092000a6 */
[--C-:B------:R-:W-:Y:S02]  /*6470*/  FFMA2 R142, R150.F32x2.HI_LO, UR4.F32, R166.reuse.F32 ;  /* 0x00000004968e7c49 */ /* 0x100fe400092000a6 */
[--C-:B------:R-:W-:Y:S02]  /*6480*/  FFMA2 R144, R148.F32x2.HI_LO, UR4.F32, R166.reuse.F32 ;  /* 0x0000000494907c49 */ /* 0x100fe400092000a6 */
[----:B------:R-:W-:Y:S01]  /*6490*/  MUFU.EX2 R90, R90 ;  /* 0x0000005a005a7308 */ /* 0x000fe20000000800 */
[--C-:B------:R-:W-:Y:S02]  /*64a0*/  FFMA2 R148, R10.F32x2.HI_LO, UR4.F32, R166.reuse.F32 ;  /* 0x000000040a947c49 */ /* 0x100fe400092000a6 */
[--C-:B------:R-:W-:Y:S02]  /*64b0*/  FFMA2 R150, R12.F32x2.HI_LO, UR4.F32, R166.reuse.F32 ;  /* 0x000000040c967c49 */ /* 0x100fe400092000a6 */
[--C-:B------:R-:W-:Y:S02]  /*64c0*/  FFMA2 R156, R14.F32x2.HI_LO, UR4.F32, R166.reuse.F32 ;  /* 0x000000040e9c7c49 */ /* 0x100fe400092000a6 */
[----:B------:R-:W-:Y:S01]  /*64d0*/  FFMA2 R152, R152.F32x2.HI_LO, UR4.F32, R166.F32 ;  /* 0x0000000498987c49 */ /* 0x000fe200092000a6 */
[----:B------:R-:W1:Y:S01]  /*64e0*/  MUFU.EX2 R91, R91 ;  /* 0x0000005b005b7308 */ /* 0x000e620000000800 */
[----:B--2---:R-:W-:Y:S01]  /*64f0*/  F2FP.BF16.F32.PACK_AB R30, R89, R88 ;  /* 0x00000058591e723e */ /* 0x004fe200000010ff */
[----:B------:R-:W-:-:S02]  /*6500*/  FADD2 R40, R40.F32x2.HI_LO, R48.F32x2.HI_LO ;  /* 0x000000302828724b */ /* 0x000fc40000000000 */
[----:B------:R-:W-:Y:S02]  /*6510*/  FADD2 R42, R42.F32x2.HI_LO, R50.F32x2.HI_LO ;  /* 0x000000322a2a724b */ /* 0x000fe40000000000 */
[----:B------:R-:W-:Y:S02]  /*6520*/  FADD2 R44, R44.F32x2.HI_LO, R88.F32x2.HI_LO ;  /* 0x000000582c2c724b */ /* 0x000fe40000000000 */
[----:B------:R-:W-:Y:S08]  /*6530*/  MUFU.EX2 R92, R92 ;  /* 0x0000005c005c7308 */ /* 0x000ff00000000800 */
[----:B------:R-:W2:Y:S01]  /*6540*/  MUFU.EX2 R93, R93 ;  /* 0x0000005d005d7308 */ /* 0x000ea20000000800 */
[----:B-1----:R-:W-:Y:S01]  /*6550*/  F2FP.BF16.F32.PACK_AB R31, R91, R90 ;  /* 0x0000005a5b1f723e */ /* 0x002fe200000010ff */
[----:B------:R-:W-:-:S06]  /*6560*/  FADD2 R46, R46.F32x2.HI_LO, R90.F32x2.HI_LO ;  /* 0x0000005a2e2e724b */ /* 0x000fcc0000000000 */
[----:B------:R-:W-:Y:S08]  /*6570*/  MUFU.EX2 R94, R94 ;  /* 0x0000005e005e7308 */ /* 0x000ff00000000800 */
[----:B------:R-:W1:Y:S01]  /*6580*/  MUFU.EX2 R95, R95 ;  /* 0x0000005f005f7308 */ /* 0x000e620000000800 */
[----:B--2---:R-:W-:Y:S01]  /*6590*/  F2FP.BF16.F32.PACK_AB R32, R93, R92 ;  /* 0x0000005c5d20723e */ /* 0x004fe200000010ff */
[----:B------:R-:W-:-:S06]  /*65a0*/  FADD2 R40, R40.F32x2.HI_LO, R92.F32x2.HI_LO ;  /* 0x0000005c2828724b */ /* 0x000fcc0000000000 */
        /* <DEDUP_REMOVED lines=27> */
[----:B------:R1:W-:Y:S06]  /*6760*/  BAR.ARV R8, 0x40 ;  /* 0x000100080000751d */ /* 0x0003ec0000002000 */
[----:B------:R-:W-:Y:S01]  /*6770*/  MUFU.EX2 R54, R54 ;  /* 0x0000003600367308 */ /* 0x000fe20000000800 */
[----:B------:R-:W-:Y:S01]  /*6780*/  FADD2 R46, R46.F32x2.HI_LO, R106.F32x2.HI_LO ;  /* 0x0000006a2e2e724b */ /* 0x000fe20000000000 */
[----:B------:R3:W-:Y:S01]  /*6790*/  STTM.x16 tmem[UR5], R24 ;  /* 0x00000018000079ed */ /* 0x0007e20008240005 */
[----:B------:R-:W-:-:S05]  /*67a0*/  R2UR UR5, R133 ;  /* 0x00000000850572ca */ /* 0x000fca00000e0000 */
[----:B------:R-:W4:Y:S01]  /*67b0*/  MUFU.EX2 R55, R55 ;  /* 0x0000003700377308 */ /* 0x000f220000000800 */
[----:B--2---:R-:W-:Y:S01]  /*67c0*/  F2FP.BF16.F32.PACK_AB R16, R53, R52 ;  /* 0x000000343510723e */ /* 0x004fe200000010ff */
[----:B------:R-:W-:-:S06]  /*67d0*/  FADD2 R40, R40.F32x2.HI_LO, R52.F32x2.HI_LO ;  /* 0x000000342828724b */ /* 0x000fcc0000000000 */
[----:B------:R-:W-:Y:S08]  /*67e0*/  MUFU.EX2 R56, R56 ;  /* 0x0000003800387308 */ /* 0x000ff00000000800 */
[----:B------:R-:W2:Y:S01]  /*67f0*/  MUFU.EX2 R57, R57 ;  /* 0x0000003900397308 */ /* 0x000ea20000000800 */
[----:B----4-:R-:W-:Y:S01]  /*6800*/  F2FP.BF16.F32.PACK_AB R17, R55, R54 ;  /* 0x000000363711723e */ /* 0x010fe200000010ff */
[----:B------:R-:W-:-:S06]  /*6810*/  FADD2 R42, R42.F32x2.HI_LO, R54.F32x2.HI_LO ;  /* 0x000000362a2a724b */ /* 0x000fcc0000000000 */
[----:B------:R-:W-:Y:S08]  /*6820*/  MUFU.EX2 R58, R58 ;  /* 0x0000003a003a7308 */ /* 0x000ff00000000800 */
[----:B------:R-:W4:Y:S01]  /*6830*/  MUFU.EX2 R59, R59 ;  /* 0x0000003b003b7308 */ /* 0x000f220000000800 */
[----:B--2---:R-:W-:Y:S01]  /*6840*/  F2FP.BF16.F32.PACK_AB R18, R57, R56 ;  /* 0x000000383912723e */ /* 0x004fe200000010ff */
[----:B------:R-:W-:-:S06]  /*6850*/  FADD2 R44, R44.F32x2.HI_LO, R56.F32x2.HI_LO ;  /* 0x000000382c2c724b */ /* 0x000fcc0000000000 */
[----:B------:R-:W-:Y:S01]  /*6860*/  MUFU.EX2 R60, R60 ;  /* 0x0000003c003c7308 */ /* 0x000fe20000000800 */
[----:B---3--:R-:W-:-:S07]  /*6870*/  FFMA2 R32, R6.F32x2.HI_LO, UR4.F32, R166.F32 ;  /* 0x0000000406207c49 */ /* 0x008fce00092000a6 */
[----:B------:R-:W2:Y:S01]  /*6880*/  MUFU.EX2 R61, R61 ;  /* 0x0000003d003d7308 */ /* 0x000ea20000000800 */
[----:B----4-:R-:W-:Y:S01]  /*6890*/  F2FP.BF16.F32.PACK_AB R19, R59, R58 ;  /* 0x0000003a3b13723e */ /* 0x010fe200000010ff */
[----:B------:R-:W-:-:S06]  /*68a0*/  FADD2 R46, R46.F32x2.HI_LO, R58.F32x2.HI_LO ;  /* 0x0000003a2e2e724b */ /* 0x000fcc0000000000 */
[----:B------:R-:W-:Y:S08]  /*68b0*/  MUFU.EX2 R62, R62 ;  /* 0x0000003e003e7308 */ /* 0x000ff00000000800 */
[----:B------:R-:W3:Y:S01]  /*68c0*/  MUFU.EX2 R63, R63 ;  /* 0x0000003f003f7308 */ /* 0x000ee20000000800 */
[----:B--2---:R-:W-:Y:S01]  /*68d0*/  F2FP.BF16.F32.PACK_AB R20, R61, R60 ;  /* 0x0000003c3d14723e */ /* 0x004fe200000010ff */
[----:B------:R-:W-:-:S06]  /*68e0*/  FADD2 R40, R40.F32x2.HI_LO, R60.F32x2.HI_LO ;  /* 0x0000003c2828724b */ /* 0x000fcc0000000000 */
[----:B------:R-:W-:Y:S08]  /*68f0*/  MUFU.EX2 R64, R64 ;  /* 0x0000004000407308 */ /* 0x000ff00000000800 */
[----:B------:R-:W2:Y:S01]  /*6900*/  MUFU.EX2 R65, R65 ;  /* 0x0000004100417308 */ /* 0x000ea20000000800 */
[----:B---3--:R-:W-:Y:S01]  /*6910*/  F2FP.BF16.F32.PACK_AB R21, R63, R62 ;  /* 0x0000003e3f15723e */ /* 0x008fe200000010ff */
        /* <DEDUP_REMOVED lines=38> */
[----:B------:R-:W1:Y:S01]  /*6b80*/  MUFU.EX2 R109, R109 ;  /* 0x0000006d006d7308 */ /* 0x000e620000000800 */
[----:B---3--:R-:W-:Y:S01]  /*6b90*/  F2FP.BF16.F32.PACK_AB R31, R83, R82 ;  /* 0x00000052531f723e */ /* 0x008fe200000010ff */
[----:B------:R-:W-:-:S03]  /*6ba0*/  FADD2 R46, R46.F32x2.HI_LO, R82.F32x2.HI_LO ;  /* 0x000000522e2e724b */ /* 0x000fc60000000000 */
[----:B------:R2:W-:Y:S01]  /*6bb0*/  STTM.x16 tmem[UR5], R16 ;  /* 0x00000010000079ed */ /* 0x0005e20008240005 */
[----:B------:R-:W-:Y:S02]  /*6bc0*/  R2UR UR5, R87 ;  /* 0x00000000570572ca */ /* 0x000fe400000e0000 */
[----:B------:R-:W-:Y:S08]  /*6bd0*/  MUFU.EX2 R110, R110 ;  /* 0x0000006e006e7308 */ /* 0x000ff00000000800 */
[----:B------:R-:W3:Y:S01]  /*6be0*/  MUFU.EX2 R111, R111 ;  /* 0x0000006f006f7308 */ /* 0x000ee20000000800 */
[----:B-1----:R-:W-:Y:S01]  /*6bf0*/  F2FP.BF16.F32.PACK_AB R8, R109, R108 ;  /* 0x0000006c6d08723e */ /* 0x002fe200000010ff */
[----:B------:R-:W-:-:S06]  /*6c00*/  FADD2 R40, R40.F32x2.HI_LO, R108.F32x2.HI_LO ;  /* 0x0000006c2828724b */ /* 0x000fcc0000000000 */
[----:B------:R-:W-:Y:S08]  /*6c10*/  MUFU.EX2 R112, R112 ;  /* 0x0000007000707308 */ /* 0x000ff00000000800 */
[----:B------:R-:W1:Y:S01]  /*6c20*/  MUFU.EX2 R113, R113 ;  /* 0x0000007100717308 */ /* 0x000e620000000800 */
[----:B---3--:R-:W-:Y:S01]  /*6c30*/  F2FP.BF16.F32.PACK_AB R9, R111, R110 ;  /* 0x0000006e6f09723e */ /* 0x008fe200000010ff */
[----:B------:R-:W-:-:S06]  /*6c40*/  FADD2 R42, R42.F32x2.HI_LO, R110.F32x2.HI_LO ;  /* 0x0000006e2a2a724b */ /* 0x000fcc0000000000 */
[----:B------:R-:W-:Y:S08]  /*6c50*/  MUFU.EX2 R114, R114 ;  /* 0x0000007200727308 */ /* 0x000ff00000000800 */
[----:B------:R-:W3:Y:S01]  /*6c60*/  MUFU.EX2 R115, R115 ;  /* 0x0000007300737308 */ /* 0x000ee20000000800 */
[----:B-1----:R-:W-:Y:S01]  /*6c70*/  F2FP.BF16.F32.PACK_AB R10, R113, R112 ;  /* 0x00000070710a723e */ /* 0x002fe200000010ff */
[----:B------:R-:W-:-:S06]  /*6c80*/  FADD2 R44, R44.F32x2.HI_LO, R112.F32x2.HI_LO ;  /* 0x000000702c2c724b */ /* 0x000fcc0000000000 */
[----:B------:R-:W-:Y:S01]  /*6c90*/  MUFU.EX2 R116, R116 ;  /* 0x0000007400747308 */ /* 0x000fe20000000800 */
[----:B--2---:R-:W-:Y:S01]  /*6ca0*/  FFMA2 R24, R4.F32x2.HI_LO, UR4.F32, R166.F32 ;  /* 0x0000000404187c49 */ /* 0x004fe200092000a6 */
[----:B------:R-:W-:Y:S01]  /*6cb0*/  LOP3.LUT R166, R84, 0x70, RZ, 0xfc, !PT ;  /* 0x0000007054a67812 */ /* 0x000fe200078efcff */
[----:B------:R-:W-:-:S03]  /*6cc0*/  IMAD.MOV.U32 R26, RZ, RZ, 0x1 ;  /* 0x00000001ff1a7424 */ /* 0x000fc600078e00ff */
[----:B------:R-:W-:Y:S02]  /*6cd0*/  R2UR UR4, R166 ;  /* 0x00000000a60472ca */ /* 0x000fe400000e0000 */
[----:B------:R-:W1:Y:S01]  /*6ce0*/  MUFU.EX2 R117, R117 ;  /* 0x0000007500757308 */ /* 0x000e620000000800 */
[----:B---3--:R-:W-:Y:S01]  /*6cf0*/  F2FP.BF16.F32.PACK_AB R11, R115, R114 ;  /* 0x00000072730b723e */ /* 0x008fe200000010ff */
        /* <DEDUP_REMOVED lines=48> */
[----:B------:R-:W-:-:S03]  /*7000*/  FADD2 R46, R46.F32x2.HI_LO, R140.F32x2.HI_LO ;  /* 0x0000008c2e2e724b */ /* 0x000fc60000000000 */
[----:B------:R2:W-:Y:S01]  /*7010*/  STTM.x16 tmem[UR5], R8 ;  /* 0x00000008000079ed */ /* 0x0005e20008240005 */
[----:B------:R-:W3:Y:S02]  /*7020*/  FENCE.VIEW.ASYNC.T ;  /* 0x00000000000073c6 */ /* 0x000ee40000000200 */
[----:B---3--:R3:W-:Y:S01]  /*7030*/  SYNCS.ARRIVE.TRANS64.ART0 RZ, [UR7+0xa8], R26 ;  /* 0x0000a81affff79a7 */ /* 0x0087e20008500007 */
[----:B------:R-:W-:Y:S08]  /*7040*/  MUFU.EX2 R144, R144 ;  /* 0x0000009000907308 */ /* 0x000ff00000000800 */
[----:B------:R-:W4:Y:S01]  /*7050*/  MUFU.EX2 R145, R145 ;  /* 0x0000009100917308 */ /* 0x000f220000000800 */
[----:B-1----:R-:W-:Y:S01]  /*7060*/  F2FP.BF16.F32.PACK_AB R4, R143, R142 ;  /* 0x0000008e8f04723e */ /* 0x002fe200000010ff */
[----:B------:R-:W-:-:S06]  /*7070*/  FADD2 R40, R40.F32x2.HI_LO, R142.F32x2.HI_LO ;  /* 0x0000008e2828724b */ /* 0x000fcc0000000000 */
[----:B------:R-:W-:Y:S08]  /*7080*/  MUFU.EX2 R146, R146 ;  /* 0x0000009200927308 */ /* 0x000ff00000000800 */
[----:B------:R-:W1:Y:S01]  /*7090*/  MUFU.EX2 R147, R147 ;  /* 0x0000009300937308 */ /* 0x000e620000000800 */
[----:B----4-:R-:W-:Y:S01]  /*70a0*/  F2FP.BF16.F32.PACK_AB R5, R145, R144 ;  /* 0x000000909105723e */ /* 0x010fe200000010ff */
[----:B------:R-:W-:-:S06]  /*70b0*/  FADD2 R42, R42.F32x2.HI_LO, R144.F32x2.HI_LO ;  /* 0x000000902a2a724b */ /* 0x000fcc0000000000 */
[----:B------:R-:W-:Y:S08]  /*70c0*/  MUFU.EX2 R148, R148 ;  /* 0x0000009400947308 */ /* 0x000ff00000000800 */
[----:B------:R-:W4:Y:S01]  /*70d0*/  MUFU.EX2 R149, R149 ;  /* 0x0000009500957308 */ /* 0x000f220000000800 */
[----:B-1----:R-:W-:Y:S01]  /*70e0*/  F2FP.BF16.F32.PACK_AB R6, R147, R146 ;  /* 0x000000929306723e */ /* 0x002fe200000010ff */
[----:B------:R-:W-:-:S06]  /*70f0*/  FADD2 R44, R44.F32x2.HI_LO, R146.F32x2.HI_LO ;  /* 0x000000922c2c724b */ /* 0x000fcc0000000000 */
[----:B------:R-:W-:Y:S08]  /*7100*/  MUFU.EX2 R150, R150 ;  /* 0x0000009600967308 */ /* 0x000ff00000000800 */
[----:B------:R-:W2:Y:S01]  /*7110*/  MUFU.EX2 R151, R151 ;  /* 0x0000009700977308 */ /* 0x000ea20000000800 */
[----:B----4-:R-:W-:Y:S01]  /*7120*/  F2FP.BF16.F32.PACK_AB R7, R149, R148 ;  /* 0x000000949507723e */ /* 0x010fe200000010ff */
        /* <DEDUP_REMOVED lines=40> */
[----:B------:R-:W-:-:S04]  /*73b0*/  FADD2 R42, R42.F32x2.HI_LO, R172.F32x2.HI_LO ;  /* 0x000000ac2a2a724b */ /* 0x000fc80000000000 */
[----:B------:R-:W-:Y:S02]  /*73c0*/  FADD2 R40, R40.F32x2.HI_LO, R42.F32x2.HI_LO ;  /* 0x0000002a2828724b */ /* 0x000fe40000000000 */
[----:B------:R-:W-:Y:S08]  /*73d0*/  MUFU.EX2 R24, R24 ;  /* 0x0000001800187308 */ /* 0x000ff00000000800 */
[----:B------:R-:W1:Y:S01]  /*73e0*/  MUFU.EX2 R25, R25 ;  /* 0x0000001900197308 */ /* 0x000e620000000800 */
[----:B--2---:R-:W-:Y:S01]  /*73f0*/  F2FP.BF16.F32.PACK_AB R18, R33, R32 ;  /* 0x000000202112723e */ /* 0x004fe200000010ff */
[----:B------:R-:W-:Y:S01]  /*7400*/  FADD2 R44, R44.F32x2.HI_LO, R32.F32x2.HI_LO ;  /* 0x000000202c2c724b */ /* 0x000fe20000000000 */
[----:B-1----:R-:W-:Y:S01]  /*7410*/  F2FP.BF16.F32.PACK_AB R19, R25, R24 ;  /* 0x000000181913723e */ /* 0x002fe200000010ff */
[----:B------:R-:W-:-:S03]  /*7420*/  FADD2 R46, R46.F32x2.HI_LO, R24.F32x2.HI_LO ;  /* 0x000000182e2e724b */ /* 0x000fc60000000000 */
[----:B------:R3:W-:Y:S01]  /*7430*/  STTM.x16 tmem[UR4], R4 ;  /* 0x00000004000079ed */ /* 0x0007e20008240004 */
[----:B------:R-:W1:Y:S02]  /*7440*/  FENCE.VIEW.ASYNC.T ;  /* 0x00000000000073c6 */ /* 0x000e640000000200 */
[----:B-1----:R-:W-:Y:S01]  /*7450*/  NOP ;  /* 0x0000000000007918 */ /* 0x002fe20000000000 */
[----:B------:R3:W-:Y:S01]  /*7460*/  @P0 SYNCS.ARRIVE.TRANS64.ART0 RZ, [UR7+0xb0], R26 ;  /* 0x0000b01affff09a7 */ /* 0x0007e20008500007 */
[----:B------:R-:W-:Y:S01]  /*7470*/  UIADD3 UR4, UPT, UPT, UR9, -0x80, URZ ;  /* 0xffffff8009047890 */ /* 0x000fe2000fffe0ff */
[----:B------:R-:W-:-:S03]  /*7480*/  FADD2 R44, R44.F32x2.HI_LO, R46.F32x2.HI_LO ;  /* 0x0000002e2c2c724b */ /* 0x000fc60000000000 */
[----:B------:R-:W-:Y:S01]  /*7490*/  USHF.R.S32.HI UR5, URZ, 0x1f, UR4 ;  /* 0x0000001fff057899 */ /* 0x000fe20008011404 */
[----:B------:R-:W-:Y:S01]  /*74a0*/  FADD2 R40, R40.F32x2.HI_LO, R44.F32x2.HI_LO ;  /* 0x0000002c2828724b */ /* 0x000fe20000000000 */
[----:B------:R-:W1:Y:S02]  /*74b0*/  SYNCS.PHASECHK.TRANS64.TRYWAIT P0, [UR7+0xd8], RZ ;  /* 0x0000d8ffff0075a7 */ /* 0x000e640008001107 */
[----:B------:R-:W-:-:S04]  /*74c0*/  ULEA.HI UR4, UR5, UR4, URZ, 0x7 ;  /* 0x0000000405047291 */ /* 0x000fc8000f8f38ff */
[----:B------:R-:W-:-:S04]  /*74d0*/  USHF.R.S32.HI UR4, URZ, 0x7, UR4 ;  /* 0x00000007ff047899 */ /* 0x000fc80008011404 */
[----:B------:R-:W-:-:S04]  /*74e0*/  UISETP.LT.AND UP0, UPT, URZ, UR4, UPT ;  /* 0x00000004ff00728c */ /* 0x000fc8000bf01270 */
[----:B------:R-:W-:-:S04]  /*74f0*/  USEL UR15, URZ, UR4, !UP0 ;  /* 0x00000004ff0f7287 */ /* 0x000fc8000c000000 */
[----:B------:R-:W-:-:S04]  /*7500*/  UIADD3 UR4, UPT, UPT, UR16, -UR15, URZ ;  /* 0x8000000f10047290 */ /* 0x000fc8000fffe0ff */
[----:B------:R-:W-:Y:S01]  /*7510*/  UISETP.GE.AND UP0, UPT, UR4, 0x1, UPT ;  /* 0x000000010400788c */ /* 0x000fe2000bf06270 */
[----:B-1-3--:R-:W-:Y:S10]  /*7520*/  @!P0 BRA `(.L_x_40) ;  /* 0x0000006400ec8947 */ /* 0x00aff40003800000 */
.L_x_97:
[----:B------:R-:W-:Y:S01]  /*7530*/  FADD R132, R40, R41 ;  /* 0x0000002928847221 */ /* 0x000fe20000000000 */
[----:B------:R-:W-:Y:S01]  /*7540*/  UMOV UR10, 0x1 ;  /* 0x00000001000a7882 */ /* 0x000fe20000000000 */
[----:B------:R-:W-:Y:S01]  /*7550*/  UMOV UR11, 0x1 ;  /* 0x00000001000b7882 */ /* 0x000fe20000000000 */
[----:B------:R-:W-:Y:S05]  /*7560*/  BRA.U !UP0, `(.L_x_41) ;  /* 0x0000002508e07547 */ /* 0x000fea000b800000 */
[----:B------:R-:W-:Y:S01]  /*7570*/  MOV R168, R155 ;  /* 0x0000009b00a87202 */ /* 0x000fe20000000f00 */
[----:B------:R-:W2:Y:S01]  /*7580*/  LDCU UR17, c[0x0][0x380] ;  /* 0x00007000ff1177ac */ /* 0x000ea20008000800 */
[----:B------:R-:W-:Y:S01]  /*7590*/  IADD3 R167, PT, PT, R154, UR14, RZ ;  /* 0x0000000e9aa77c10 */ /* 0x000fe2000fffe0ff */
[----:B------:R-:W3:Y:S01]  /*75a0*/  LDCU UR6, c[0x0][0x600] ;  /* 0x0000c000ff0677ac */ /* 0x000ee20008000800 */
[----:B------:R-:W-:Y:S01]  /*75b0*/  UIADD3 UR12, UPT, UPT, -UR12, UR15, URZ ;  /* 0x0000000f0c0c7290 */ /* 0x000fe2000fffe1ff */
[----:B------:R-:W-:Y:S01]  /*75c0*/  UMOV UR11, 0x1 ;  /* 0x00000001000b7882 */ /* 0x000fe20000000000 */
[----:B------:R-:W-:Y:S01]  /*75d0*/  UMOV UR9, UR16 ;  /* 0x0000001000097c82 */ /* 0x000fe20008000000 */
[----:B------:R-:W-:Y:S01]  /*75e0*/  UMOV UR10, 0x1 ;  /* 0x00000001000a7882 */ /* 0x000fe20000000000 */
[----:B------:R-:W-:-:S08]  /*75f0*/  UMOV UR14, URZ ;  /* 0x000000ff000e7c82 */ /* 0x000fd00008000000 */
.L_x_44:
[----:B------:R-:W-:Y:S01]  /*7600*/  USHF.L.U32 UR4, UR11, 0x1f, URZ ;  /* 0x0000001f0b047899 */ /* 0x000fe200080006ff */
[----:B------:R-:W-:Y:S01]  /*7610*/  R2UR UR5, R84 ;  /* 0x00000000540572ca */ /* 0x000fe200000e0000 */
[----:B------:R-:W-:-:S04]  /*7620*/  UIADD3 UR9, UPT, UPT, UR9, -0x1, URZ ;  /* 0xffffffff09097890 */ /* 0x000fc8000fffe0ff */
[----:B-1----:R-:W-:Y:S01]  /*7630*/  MOV R4, UR4 ;  /* 0x0000000400047c02 */ /* 0x002fe20008000f00 */
[----:B------:R-:W-:-:S03]  /*7640*/  UISETP.LT.AND UP0, UPT, URZ, UR9, UPT ;  /* 0x00000009ff00728c */ /* 0x000fc6000bf01270 */
[----:B------:R-:W1:Y:S01]  /*7650*/  SYNCS.PHASECHK.TRANS64.TRYWAIT P0, [UR7+0xa0], R4 ;  /* 0x0000a004ff0075a7 */ /* 0x000e620008001107 */
[----:B------:R-:W-:Y:S01]  /*7660*/  USEL UR8, URZ, UR9, !UP0 ;  /* 0x00000009ff087287 */ /* 0x000fe2000c000000 */
[----:B-1----:R-:W-:Y:S11]  /*7670*/  @!P0 BRA `(.L_x_42) ;  /* 0x0000006400b08947 */ /* 0x002ff60003800000 */
.L_x_99:
[----:B-1----:R-:W1:Y:S01]  /*7680*/  LDTM.x32 R4, tmem[UR5] ;  /* 0x00000005000479ee */ /* 0x002e6200082c0000 */
[----:B--2---:R-:W-:Y:S01]  /*7690*/  ULEA UR4, UR8, UR17, 0x7 ;  /* 0x0000001108047291 */ /* 0x004fe2000f8e38ff */
[----:B------:R-:W-:-:S05]  /*76a0*/  IMAD.MOV.U32 R142, RZ, RZ, -0x1 ;  /* 0xffffffffff8e7424 */ /* 0x000fca00078e00ff */
[----:B------:R-:W-:Y:S02]  /*76b0*/  IADD3 R138, PT, PT, -R167, UR4, RZ ;  /* 0x00000004a78a7c10 */ /* 0x000fe4000fffe1ff */
[----:B------:R-:W-:Y:S02]  /*76c0*/  R2UR UR4, R85 ;  /* 0x00000000550472ca */ /* 0x000fe400000e0000 */
[C---:B------:R-:W-:Y:S02]  /*76d0*/  VIADDMNMX R37, R138.reuse, 0x1f, RZ, !PT ;  /* 0x0000001f8a257846 */ /* 0x040fe400078001ff */
[----:B------:R-:W-:Y:S02]  /*76e0*/  VIADDMNMX R143, R138, 0x5f, RZ, !PT ;  /* 0x0000005f8a8f7846 */ /* 0x000fe400078001ff */
[--C-:B------:R-:W-:Y:S02]  /*76f0*/  SHF.R.U32.HI R36, RZ, R37, R142.reuse ;  /* 0x00000025ff247219 */ /* 0x100fe4000001168e */
[----:B------:R-:W-:-:S02]  /*7700*/  SHF.R.U32.HI R143, RZ, R143, R142 ;  /* 0x0000008fff8f7219 */ /* 0x000fc4000001168e */
[----:B------:R-:W-:Y:S02]  /*7710*/  R2P PR, R36, 0x7e ;  /* 0x0000007e24007804 */ /* 0x000fe40000000000 */
[----:B------:R-:W-:Y:S01]  /*7720*/  VIADDMNMX R159, R138, 0x7f, RZ, !PT ;  /* 0x0000007f8a9f7846 */ /* 0x000fe200078001ff */
[----:B------:R-:W2:Y:S01]  /*7730*/  LDTM.x32 R52, tmem[UR4] ;  /* 0x00000004003479ee */ /* 0x000ea200082c0000 */
[----:B------:R-:W-:Y:S02]  /*7740*/  R2UR UR4, R86 ;  /* 0x00000000560472ca */ /* 0x000fe400000e0000 */
[----:B-1----:R-:W-:Y:S02]  /*7750*/  SEL R99, R5, 0xff800000, P1 ;  /* 0xff80000005637807 */ /* 0x002fe40000800000 */
[----:B------:R-:W-:Y:S02]  /*7760*/  SEL R88, R6, 0xff800000, P2 ;  /* 0xff80000006587807 */ /* 0x000fe40001000000 */
[----:B------:R-:W-:-:S02]  /*7770*/  SEL R89, R7, 0xff800000, P3 ;  /* 0xff80000007597807 */ /* 0x000fc40001800000 */
[----:B------:R-:W-:Y:S02]  /*7780*/  SEL R90, R8, 0xff800000, P4 ;  /* 0xff800000085a7807 */ /* 0x000fe40002000000 */
[----:B------:R-:W-:Y:S02]  /*7790*/  SEL R91, R9, 0xff800000, P5 ;  /* 0xff800000095b7807 */ /* 0x000fe40002800000 */
[----:B------:R-:W-:Y:S02]  /*77a0*/  SEL R102, R10, 0xff800000, P6 ;  /* 0xff8000000a667807 */ /* 0x000fe40003000000 */
[C---:B------:R-:W-:Y:S02]  /*77b0*/  R2P PR, R36.reuse.B1, 0x7f ;  /* 0x0000007f24007804 */ /* 0x040fe40000001000 */
[----:B------:R-:W-:Y:S02]  /*77c0*/  LOP3.LUT R5, R36, 0x1, RZ, 0xc0, !PT ;  /* 0x0000000124057812 */ /* 0x000fe400078ec0ff */
[----:B------:R-:W-:-:S02]  /*77d0*/  SHF.R.U32.HI R159, RZ, R159, R142 ;  /* 0x0000009fff9f7219 */ /* 0x000fc4000001168e */
        /* <DEDUP_REMOVED lines=53> */
[----:B------:R-:W-:Y:S02]  /*7b30*/  R2P PR, R4.B2, 0x7f ;  /* 0x0000007f04007804 */ /* 0x000fe40000002000 */
[----:B------:R-:W-:-:S03]  /*7b40*/  FMNMX R169, R102, R103, !PT ;  /* 0x0000006766a97209 */ /* 0x000fc60007800000 */
[----:B------:R-:W-:Y:S02]  /*7b50*/  SEL R68, R68, 0xff800000, P0 ;  /* 0xff80000044447807 */ /* 0x000fe40000000000 */
[----:B------:R-:W-:Y:S02]  /*7b60*/  SEL R69, R69, 0xff800000, P1 ;  /* 0xff80000045457807 */ /* 0x000fe40000800000 */
[----:B------:R-:W-:Y:S02]  /*7b70*/  SEL R70, R70, 0xff800000, P2 ;  /* 0xff80000046467807 */ /* 0x000fe40001000000 */
[----:B------:R-:W-:Y:S02]  /*7b80*/  SEL R71, R71, 0xff800000, P3 ;  /* 0xff80000047477807 */ /* 0x000fe40001800000 */
[----:B------:R-:W-:Y:S02]  /*7b90*/  SEL R72, R72, 0xff800000, P4 ;  /* 0xff80000048487807 */ /* 0x000fe40002000000 */
[----:B------:R-:W-:-:S02]  /*7ba0*/  SEL R73, R73, 0xff800000, P5 ;  /* 0xff80000049497807 */ /* 0x000fc40002800000 */
[----:B------:R-:W-:Y:S02]  /*7bb0*/  SEL R122, R74, 0xff800000, P6 ;  /* 0xff8000004a7a7807 */ /* 0x000fe40003000000 */
[----:B------:R-:W-:Y:S02]  /*7bc0*/  R2P PR, R4.B3, 0x7f ;  /* 0x0000007f04007804 */ /* 0x000fe40000003000 */
[----:B------:R-:W-:-:S03]  /*7bd0*/  FMNMX3 R169, R169, R108, R109, !PT ;  /* 0x0000006ca9a97276 */ /* 0x000fc6000780006d */
        /* <DEDUP_REMOVED lines=47> */
[----:B------:R-:W-:Y:S02]  /*7ed0*/  LOP3.LUT P0, RZ, R143, 0x800000, RZ, 0xc0, !PT ;  /* 0x008000008fff7812 */ /* 0x000fe4000780c0ff */
[----:B------:R-:W-:-:S02]  /*7ee0*/  SEL R140, R40, 0xff800000, P4 ;  /* 0xff800000288c7807 */ /* 0x000fc40002000000 */
[----:B------:R-:W-:Y:S02]  /*7ef0*/  SEL R43, R43, 0xff800000, P0 ;  /* 0xff8000002b2b7807 */ /* 0x000fe40000000000 */
[----:B------:R-:W-:Y:S02]  /*7f00*/  SEL R141, R41, 0xff800000, P5 ;  /* 0xff800000298d7807 */ /* 0x000fe40002800000 */
[----:B------:R-:W-:Y:S02]  /*7f10*/  SEL R42, R42, 0xff800000, P6 ;  /* 0xff8000002a2a7807 */ /* 0x000fe40003000000 */
[----:B------:R-:W-:Y:S02]  /*7f20*/  R2P PR, R143.B3, 0x7f ;  /* 0x0000007f8f007804 */ /* 0x000fe40000003000 */
[----:B------:R-:W-:Y:S02]  /*7f30*/  FMNMX3 R169, R169, R58, R59, !PT ;  /* 0x0000003aa9a97276 */ /* 0x000fe4000780003b */
[----:B------:R-:W-:-:S02]  /*7f40*/  R2UR UR4, R86 ;  /* 0x00000000560472ca */ /* 0x000fc400000e0000 */
        /* <DEDUP_REMOVED lines=16> */
[----:B------:R-:W-:Y:S01]  /*8050*/  SEL R50, R10, 0xff800000, P6 ;  /* 0xff8000000a327807 */ /* 0x000fe20003000000 */
[----:B------:R-:W-:Y:S01]  /*8060*/  IMAD.SHL.U32 R10, R3, 0x4, RZ ;  /* 0x00000004030a7824 */ /* 0x000fe200078e00ff */
[----:B------:R-:W-:-:S02]  /*8070*/  R2P PR, R159.B1, 0x7f ;  /* 0x0000007f9f007804 */ /* 0x000fc40000001000 */
[----:B------:R-:W-:Y:S02]  /*8080*/  LOP3.LUT R5, R159, 0x1, RZ, 0xc0, !PT ;  /* 0x000000019f057812 */ /* 0x000fe400078ec0ff */
[----:B------:R-:W-:Y:S02]  /*8090*/  FMNMX3 R6, R168, R98, R99, !PT ;  /* 0x00000062a8067276 */ /* 0x000fe40007800063 */
[----:B------:R-:W-:Y:S01]  /*80a0*/  SEL R44, R12, 0xff800000, P0 ;  /* 0xff8000000c2c7807 */ /* 0x000fe20000000000 */
[----:B------:R-:W-:Y:S01]  /*80b0*/  IMAD.U32 R12, RZ, RZ, UR13 ;  /* 0x0000000dff0c7e24 */ /* 0x000fe2000f8e00ff */
[----:B------:R-:W-:Y:S02]  /*80c0*/  SEL R45, R13, 0xff800000, P1 ;  /* 0xff8000000d2d7807 */ /* 0x000fe40000800000 */
[----:B------:R-:W-:Y:S02]  /*80d0*/  SEL R48, R14, 0xff800000, P2 ;  /* 0xff8000000e307807 */ /* 0x000fe40001000000 */
[----:B------:R-:W-:-:S02]  /*80e0*/  SEL R49, R15, 0xff800000, P3 ;  /* 0xff8000000f317807 */ /* 0x000fc40001800000 */
[----:B------:R-:W-:Y:S02]  /*80f0*/  SEL R144, R16, 0xff800000, P4 ;  /* 0xff80000010907807 */ /* 0x000fe40002000000 */
[----:B------:R-:W-:Y:S02]  /*8100*/  SEL R145, R17, 0xff800000, P5 ;  /* 0xff80000011917807 */ /* 0x000fe40002800000 */
[----:B------:R-:W-:Y:S02]  /*8110*/  SEL R150, R18, 0xff800000, P6 ;  /* 0xff80000012967807 */ /* 0x000fe40003000000 */
[----:B------:R-:W-:Y:S02]  /*8120*/  R2P PR, R159.B2, 0x7f ;  /* 0x0000007f9f007804 */ /* 0x000fe40000002000 */
[----:B------:R-:W-:Y:S02]  /*8130*/  FMNMX3 R6, R6, R92, R93, !PT ;  /* 0x0000005c06067276 */ /* 0x000fe4000780005d */
[----:B------:R-:W-:-:S02]  /*8140*/  FMNMX3 R169, R169, R122, R123, !PT ;  /* 0x0000007aa9a97276 */ /* 0x000fc4000780007b */
[----:B------:R-:W-:Y:S02]  /*8150*/  SEL R20, R20, 0xff800000, P0 ;  /* 0xff80000014147807 */ /* 0x000fe40000000000 */
[----:B------:R-:W-:Y:S02]  /*8160*/  ISETP.NE.U32.AND P0, PT, R5, 0x1, PT ;  /* 0x000000010500780c */ /* 0x000fe40003f05070 */
[----:B------:R-:W-:Y:S02]  /*8170*/  FMNMX R5, R88, R89, !PT ;  /* 0x0000005958057209 */ /* 0x000fe40007800000 */
[----:B------:R-:W-:Y:S02]  /*8180*/  SEL R46, R4, 0xff800000, !P0 ;  /* 0xff800000042e7807 */ /* 0x000fe40004000000 */
[----:B------:R-:W-:Y:S02]  /*8190*/  FMNMX R4, R90, R91, !PT ;  /* 0x0000005b5a047209 */ /* 0x000fe40007800000 */
        /* <DEDUP_REMOVED lines=23> */
[----:B------:R-:W-:Y:S02]  /*8310*/  LOP3.LUT P0, RZ, R159, 0x80, RZ, 0xc0, !PT ;  /* 0x000000809fff7812 */ /* 0x000fe4000780c0ff */
[----:B------:R-:W-:-:S02]  /*8320*/  FMNMX3 R4, R4, R74, R75, !PT ;  /* 0x0000004a04047276 */ /* 0x000fc4000780004b */
[----:B------:R-:W-:Y:S02]  /*8330*/  FMNMX3 R169, R169, R124, R125, !PT ;  /* 0x0000007ca9a97276 */ /* 0x000fe4000780007d */
[----:B------:R-:W-:Y:S02]  /*8340*/  FMNMX3 R6, R6, R78, R79, !PT ;  /* 0x0000004e06067276 */ /* 0x000fe4000780004f */
[----:B------:R-:W-:Y:S02]  /*8350*/  FMNMX3 R5, R5, R82, R83, !PT ;  /* 0x0000005205057276 */ /* 0x000fe40007800053 */
[----:B------:R-:W-:Y:S02]  /*8360*/  SEL R51, R11, 0xff800000, P0 ;  /* 0xff8000000b337807 */ /* 0x000fe40000000000 */
        /* <DEDUP_REMOVED lines=12> */
[----:B------:R-:W-:Y:S02]  /*8430*/  SEL R21, R21, 0xff800000, P1 ;  /* 0xff80000015157807 */ /* 0x000fe40000800000 */
[----:B------:R-:W-:-:S02]  /*8440*/  SEL R154, R22, 0xff800000, P2 ;  /* 0xff800000169a7807 */ /* 0x000fc40001000000 */
[----:B------:R-:W-:Y:S02]  /*8450*/  SEL R155, R23, 0xff800000, P3 ;  /* 0xff800000179b7807 */ /* 0x000fe40001800000 */
[----:B------:R-:W-:Y:S02]  /*8460*/  SEL R156, R24, 0xff800000, P4 ;  /* 0xff800000189c7807 */ /* 0x000fe40002000000 */
[----:B------:R-:W-:Y:S02]  /*8470*/  SEL R157, R25, 0xff800000, P5 ;  /* 0xff800000199d7807 */ /* 0x000fe40002800000 */
[----:B------:R-:W-:Y:S02]  /*8480*/  SEL R26, R26, 0xff800000, P6 ;  /* 0xff8000001a1a7807 */ /* 0x000fe40003000000 */
[----:B------:R-:W-:Y:S02]  /*8490*/  FMNMX3 R4, R4, R148, R149, !PT ;  /* 0x0000009404047276 */ /* 0x000fe40007800095 */
[----:B------:R-:W-:-:S02]  /*84a0*/  FMNMX3 R169, R169, R152, R153, !PT ;  /* 0x00000098a9a97276 */ /* 0x000fc40007800099 */
[----:B------:R-:W-:Y:S02]  /*84b0*/  FMNMX3 R6, R6, R46, R47, !PT ;  /* 0x0000002e06067276 */ /* 0x000fe4000780002f */
[----:B------:R-:W-:Y:S02]  /*84c0*/  FMNMX3 R5, R5, R38, R39, !PT ;  /* 0x0000002605057276 */ /* 0x000fe40007800027 */
[----:B------:R-:W-:Y:S02]  /*84d0*/  R2P PR, R159.B3, 0x7f ;  /* 0x0000007f9f007804 */ /* 0x000fe40000003000 */
[----:B------:R-:W-:Y:S02]  /*84e0*/  FMNMX3 R4, R4, R40, R41, !PT ;  /* 0x0000002804047276 */ /* 0x000fe40007800029 */
[----:B------:R-:W-:Y:S02]  /*84f0*/  FMNMX3 R169, R169, R50, R51, !PT ;  /* 0x00000032a9a97276 */ /* 0x000fe40007800033 */
[----:B------:R-:W-:-:S02]  /*8500*/  FMNMX3 R6, R6, R44, R45, !PT ;  /* 0x0000002c06067276 */ /* 0x000fc4000780002d */
[----:B------:R-:W-:Y:S02]  /*8510*/  FMNMX3 R5, R5, R48, R49, !PT ;  /* 0x0000003005057276 */ /* 0x000fe40007800031 */
[----:B------:R-:W-:Y:S02]  /*8520*/  SEL R158, R28, 0xff800000, P0 ;  /* 0xff8000001c9e7807 */ /* 0x000fe40000000000 */
[----:B------:R-:W-:Y:S02]  /*8530*/  ISETP.GT.AND P0, PT, R159, -0x1, PT ;  /* 0xffffffff9f00780c */ /* 0x000fe40003f04270 */
[----:B------:R-:W-:Y:S02]  /*8540*/  SEL R159, R29, 0xff800000, P1 ;  /* 0xff8000001d9f7807 */ /* 0x000fe40000800000 */
[----:B------:R-:W-:Y:S02]  /*8550*/  SEL R160, R30, 0xff800000, P2 ;  /* 0xff8000001ea07807 */ /* 0x000fe40001000000 */
[----:B------:R-:W-:-:S02]  /*8560*/  SEL R161, R31, 0xff800000, P3 ;  /* 0xff8000001fa17807 */ /* 0x000fc40001800000 */
[----:B------:R-:W-:Y:S02]  /*8570*/  FMNMX3 R4, R4, R144, R145, !PT ;  /* 0x0000009004047276 */ /* 0x000fe40007800091 */
[----:B------:R-:W-:Y:S02]  /*8580*/  FMNMX3 R169, R169, R150, R151, !PT ;  /* 0x00000096a9a97276 */ /* 0x000fe40007800097 */
[----:B------:R-:W-:Y:S02]  /*8590*/  FMNMX3 R6, R6, R20, R21, !PT ;  /* 0x0000001406067276 */ /* 0x000fe40007800015 */
[----:B------:R-:W-:Y:S02]  /*85a0*/  FMNMX3 R5, R5, R154, R155, !PT ;  /* 0x0000009a05057276 */ /* 0x000fe4000780009b */
[----:B------:R-:W-:Y:S02]  /*85b0*/  SEL R163, R35, 0xff800000, !P0 ;  /* 0xff80000023a37807 */ /* 0x000fe40004000000 */
[----:B------:R-:W-:-:S02]  /*85c0*/  SEL R164, R32, 0xff800000, P4 ;  /* 0xff80000020a47807 */ /* 0x000fc40002000000 */
[----:B------:R-:W-:Y:S02]  /*85d0*/  SEL R165, R33, 0xff800000, P5 ;  /* 0xff80000021a57807 */ /* 0x000fe40002800000 */
[----:B------:R-:W-:Y:S02]  /*85e0*/  SEL R162, R34, 0xff800000, P6 ;  /* 0xff80000022a27807 */ /* 0x000fe40003000000 */
[----:B------:R-:W-:Y:S02]  /*85f0*/  FMNMX3 R4, R4, R156, R157, !PT ;  /* 0x0000009c04047276 */ /* 0x000fe4000780009d */
[----:B------:R-:W-:Y:S02]  /*8600*/  FMNMX3 R169, R169, R26, R27, !PT ;  /* 0x0000001aa9a97276 */ /* 0x000fe4000780001b */
[----:B------:R-:W-:Y:S02]  /*8610*/  FMNMX3 R6, R6, R158, R159, !PT ;  /* 0x0000009e06067276 */ /* 0x000fe4000780009f */
[----:B------:R-:W-:-:S02]  /*8620*/  FMNMX3 R5, R5, R160, R161, !PT ;  /* 0x000000a005057276 */ /* 0x000fc400078000a1 */
[----:B------:R-:W-:Y:S02]  /*8630*/  FMNMX3 R4, R4, R164, R165, !PT ;  /* 0x000000a404047276 */ /* 0x000fe400078000a5 */
[----:B------:R-:W-:Y:S02]  /*8640*/  FMNMX3 R169, R169, R162, R163, !PT ;  /* 0x000000a2a9a97276 */ /* 0x000fe400078000a3 */
[----:B------:R-:W-:Y:S02]  /*8650*/  FMNMX R5, R6, R5, !PT ;  /* 0x0000000506057209 */ /* 0x000fe40007800000 */
[----:B------:R-:W-:Y:S02]  /*8660*/  LOP3.LUT R10, R10, 0x1fc, RZ, 0xc0, !PT ;  /* 0x000001fc0a0a7812 */ /* 0x000fe400078ec0ff */
[----:B------:R-:W-:-:S04]  /*8670*/  FMNMX3 R169, R5, R4, R169, !PT ;  /* 0x0000000405a97276 */ /* 0x000fc800078000a9 */
[----:B------:R-:W-:-:S04]  /*8680*/  FSETP.NEU.AND P0, PT, R169, -INF , PT ;  /* 0xff800000a900780b */ /* 0x000fc80003f0d000 */
[----:B------:R-:W-:Y:S02]  /*8690*/  FSEL R5, R169, RZ, P0 ;  /* 0x000000ffa9057208 */ /* 0x000fe40000000000 */
[----:B------:R-:W-:-:S03]  /*86a0*/  ELECT P0, URZ, PT ;  /* 0x0000000000ff782f */ /* 0x000fc60003800000 */
[----:B------:R-:W-:-:S04]  /*86b0*/  FADD R171, -R5, R168 ;  /* 0x000000a805ab7221 */ /* 0x000fc80000000100 */
[----:B---3--:R-:W-:-:S05]  /*86c0*/  FMUL R171, R171, UR6 ;  /* 0x00000006abab7c20 */ /* 0x008fca0008400000 */
[----:B------:R-:W-:Y:S02]  /*86d0*/  FSETP.GE.AND P1, PT, R171, -8, PT ;  /* 0xc1000000ab00780b */ /* 0x000fe40003f26000 */
[----:B------:R-:W1:Y:S02]  /*86e0*/  MUFU.EX2 R171, R171 ;  /* 0x000000ab00ab7308 */ /* 0x000e640000000800 */
[----:B------:R-:W-:-:S05]  /*86f0*/  FSEL R170, R168, R5, P1 ;  /* 0x00000005a8aa7208 */ /* 0x000fca0000800000 */
[----:B------:R-:W-:-:S04]  /*8700*/  FFMA R170, -R170, UR6, RZ ;  /* 0x00000006aaaa7c23 */ /* 0x000fc800080001ff */
[--C-:B------:R-:W-:Y:S02]  /*8710*/  FFMA2 R24, R88.F32x2.HI_LO, UR6.F32, R170.reuse.F32 ;  /* 0x0000000658187c49 */ /* 0x100fe400092000aa */
[--C-:B------:R-:W-:Y:S02]  /*8720*/  FFMA2 R32, R92.F32x2.HI_LO, UR6.F32, R170.reuse.F32 ;  /* 0x000000065c207c49 */ /* 0x100fe400092000aa */
[--C-:B------:R-:W-:Y:S02]  /*8730*/  FFMA2 R34, R94.F32x2.HI_LO, UR6.F32, R170.reuse.F32 ;  /* 0x000000065e227c49 */ /* 0x100fe400092000aa */
[--C-:B------:R-:W-:Y:S01]  /*8740*/  FFMA2 R88, R96.F32x2.HI_LO, UR6.F32, R170.reuse.F32 ;  /* 0x0000000660587c49 */ /* 0x100fe200092000aa */
[----:B------:R-:W-:Y:S01]  /*8750*/  MUFU.EX2 R24, R24 ;  /* 0x0000001800187308 */ /* 0x000fe20000000800 */
[--C-:B------:R-:W-:Y:S01]  /*8760*/  FFMA2 R22, R98.F32x2.HI_LO, UR6.F32, R170.reuse.F32 ;  /* 0x0000000662167c49 */ /* 0x100fe200092000aa */
[----:B-1----:R-:W-:Y:S01]  /*8770*/  FSEL R171, R171, 1, !P1 ;  /* 0x3f800000abab7808 */ /* 0x002fe20004800000 */
[----:B------:R-:W-:-:S02]  /*8780*/  FFMA2 R28, R90.F32x2.HI_LO, UR6.F32, R170.F32 ;  /* 0x000000065a1c7c49 */ /* 0x000fc400092000aa */
[--C-:B------:R-:W-:Y:S02]  /*8790*/  FFMA2 R30, R102.F32x2.HI_LO, UR6.F32, R170.reuse.F32 ;  /* 0x00000006661e7c49 */ /* 0x100fe400092000aa */
[--C-:B------:R-:W-:Y:S01]  /*87a0*/  FFMA2 R92, R100.F32x2.HI_LO, UR6.F32, R170.reuse.F32 ;  /* 0x00000006645c7c49 */ /* 0x100fe200092000aa */
[----:B------:R-:W-:Y:S01]  /*87b0*/  MUFU.EX2 R22, R22 ;  /* 0x0000001600167308 */ /* 0x000fe20000000800 */
[--C-:B------:R-:W-:Y:S01]  /*87c0*/  FFMA2 R94, R104.F32x2.HI_LO, UR6.F32, R170.reuse.F32 ;  /* 0x00000006685e7c49 */ /* 0x100fe200092000aa */
[----:B------:R1:W-:Y:S01]  /*87d0*/  STS [R10+UR7+0x11c], R171 ;  /* 0x00011cab0a007988 */ /* 0x0003e20008000807 */
[--C-:B------:R-:W-:Y:S02]  /*87e0*/  FFMA2 R96, R106.F32x2.HI_LO, UR6.F32, R170.reuse.F32 ;  /* 0x000000066a607c49 */ /* 0x100fe400092000aa */
[--C-:B------:R-:W-:Y:S02]  /*87f0*/  FFMA2 R90, R108.F32x2.HI_LO, UR6.F32, R170.reuse.F32 ;  /* 0x000000066c5a7c49 */ /* 0x100fe400092000aa */
[--C-:B------:R-:W-:Y:S01]  /*8800*/  FFMA2 R98, R112.F32x2.HI_LO, UR6.F32, R170.reuse.F32 ;  /* 0x0000000670627c49 */ /* 0x100fe200092000aa */
[----:B------:R-:W2:Y:S01]  /*8810*/  MUFU.EX2 R23, R23 ;  /* 0x0000001700177308 */ /* 0x000ea20000000800 */
[----:B------:R-:W-:-:S02]  /*8820*/  FFMA2 R100, R110.F32x2.HI_LO, UR6.F32, R170.F32 ;  /* 0x000000066e647c49 */ /* 0x000fc400092000aa */
[--C-:B------:R-:W-:Y:S02]  /*8830*/  FFMA2 R102, R114.F32x2.HI_LO, UR6.F32, R170.reuse.F32 ;  /* 0x0000000672667c49 */ /* 0x100fe400092000aa */
[--C-:B------:R-:W-:Y:S02]  /*8840*/  FFMA2 R104, R116.F32x2.HI_LO, UR6.F32, R170.reuse.F32 ;  /* 0x0000000674687c49 */ /* 0x100fe400092000aa */
[--C-:B------:R-:W-:Y:S01]  /*8850*/  FFMA2 R106, R118.F32x2.HI_LO, UR6.F32, R170.reuse.F32 ;  /* 0x00000006766a7c49 */ /* 0x100fe200092000aa */
[----:B------:R-:W3:Y:S01]  /*8860*/  MUFU.EX2 R25, R25 ;  /* 0x0000001900197308 */ /* 0x000ee20000000800 */
[--C-:B------:R-:W-:Y:S02]  /*8870*/  FFMA2 R52, R52.F32x2.HI_LO, UR6.F32, R170.reuse.F32 ;  /* 0x0000000634347c49 */ /* 0x100fe400092000aa */
[--C-:B------:R-:W-:Y:S02]  /*8880*/  FFMA2 R54, R54.F32x2.HI_LO, UR6.F32, R170.reuse.F32 ;  /* 0x0000000636367c49 */ /* 0x100fe400092000aa */
[----:B------:R-:W-:-:S02]  /*8890*/  FFMA2 R56, R56.F32x2.HI_LO, UR6.F32, R170.F32 ;  /* 0x0000000638387c49 */ /* 0x000fc400092000aa */
[--C-:B------:R-:W-:Y:S01]  /*88a0*/  FFMA2 R58, R58.F32x2.HI_LO, UR6.F32, R170.reuse.F32 ;  /* 0x000000063a3a7c49 */ /* 0x100fe200092000aa */
[----:B------:R-:W-:Y:S01]  /*88b0*/  MUFU.EX2 R28, R28 ;  /* 0x0000001c001c7308 */ /* 0x000fe20000000800 */
[--C-:B------:R-:W-:Y:S01]  /*88c0*/  FFMA2 R60, R60.F32x2.HI_LO, UR6.F32, R170.reuse.F32 ;  /* 0x000000063c3c7c49 */ /* 0x100fe200092000aa */
[----:B--2---:R-:W-:Y:S01]  /*88d0*/  F2FP.BF16.F32.PACK_AB R4, R23, R22 ;  /* 0x000000161704723e */ /* 0x004fe200000010ff */
[--C-:B------:R-:W-:Y:S02]  /*88e0*/  FFMA2 R62, R62.F32x2.HI_LO, UR6.F32, R170.reuse.F32 ;  /* 0x000000063e3e7c49 */ /* 0x100fe400092000aa */
[--C-:B------:R-:W-:Y:S02]  /*88f0*/  FFMA2 R64, R64.F32x2.HI_LO, UR6.F32, R170.reuse.F32 ;  /* 0x0000000640407c49 */ /* 0x100fe400092000aa */
[--C-:B------:R-:W-:Y:S01]  /*8900*/  FFMA2 R108, R120.F32x2.HI_LO, UR6.F32, R170.reuse.F32 ;  /* 0x00000006786c7c49 */ /* 0x100fe200092000aa */
[----:B------:R-:W2:Y:S01]  /*8910*/  MUFU.EX2 R29, R29 ;  /* 0x0000001d001d7308 */ /* 0x000ea20000000800 */
[--C-:B------:R-:W-:Y:S01]  /*8920*/  FFMA2 R68, R68.F32x2.HI_LO, UR6.F32, R170.reuse.F32 ;  /* 0x0000000644447c49 */ /* 0x100fe200092000aa */
[----:B---3--:R-:W-:Y:S01]  /*8930*/  F2FP.BF16.F32.PACK_AB R5, R25, R24 ;  /* 0x000000181905723e */ /* 0x008fe200000010ff */
        /* <DEDUP_REMOVED lines=8> */
[----:B------:R-:W3:Y:S01]  /*89c0*/  MUFU.EX2 R31, R31 ;  /* 0x0000001f001f7308 */ /* 0x000ee20000000800 */
[----:B--2---:R-:W-:Y:S01]  /*89d0*/  F2FP.BF16.F32.PACK_AB R6, R29, R28 ;  /* 0x0000001c1d06723e */ /* 0x004fe200000010ff */
[----:B------:R-:W-:-:S02]  /*89e0*/  FFMA2 R118, R124.F32x2.HI_LO, UR6.F32, R170.F32 ;  /* 0x000000067c767c49 */ /* 0x000fc400092000aa */
[--C-:B------:R-:W-:Y:S02]  /*89f0*/  FFMA2 R120, R126.F32x2.HI_LO, UR6.F32, R170.reuse.F32 ;  /* 0x000000067e787c49 */ /* 0x100fe400092000aa */
[--C-:B------:R-:W-:Y:S02]  /*8a00*/  FFMA2 R122, R134.F32x2.HI_LO, UR6.F32, R170.reuse.F32 ;  /* 0x00000006867a7c49 */ /* 0x100fe400092000aa */
[----:B------:R-:W-:Y:S01]  /*8a10*/  MUFU.EX2 R32, R32 ;  /* 0x0000002000207308 */ /* 0x000fe20000000800 */
[--C-:B------:R-:W-:Y:S02]  /*8a20*/  FFMA2 R80, R80.F32x2.HI_LO, UR6.F32, R170.reuse.F32 ;  /* 0x0000000650507c49 */ /* 0x100fe400092000aa */
[--C-:B------:R-:W-:Y:S02]  /*8a30*/  FFMA2 R66, R66.F32x2.HI_LO, UR6.F32, R170.reuse.F32 ;  /* 0x0000000642427c49 */ /* 0x100fe400092000aa */
[--C-:B------:R-:W-:Y:S02]  /*8a40*/  FFMA2 R74, R74.F32x2.HI_LO, UR6.F32, R170.reuse.F32 ;  /* 0x000000064a4a7c49 */ /* 0x100fe400092000aa */
[--C-:B------:R-:W-:Y:S01]  /*8a50*/  FFMA2 R78, R78.F32x2.HI_LO, UR6.F32, R170.reuse.F32 ;  /* 0x000000064e4e7c49 */ /* 0x100fe200092000aa */
[----:B------:R-:W2:Y:S01]  /*8a60*/  MUFU.EX2 R33, R33 ;  /* 0x0000002100217308 */ /* 0x000ea20000000800 */
[----:B---3--:R-:W-:Y:S01]  /*8a70*/  F2FP.BF16.F32.PACK_AB R7, R31, R30 ;  /* 0x0000001e1f07723e */ /* 0x008fe200000010ff */
        /* <DEDUP_REMOVED lines=18> */
[----:B------:R-:W1:Y:S01]  /*8ba0*/  MUFU.EX2 R89, R89 ;  /* 0x0000005900597308 */ /* 0x000e620000000800 */
[----:B---3--:R-:W-:Y:S01]  /*8bb0*/  F2FP.BF16.F32.PACK_AB R9, R35, R34 ;  /* 0x000000222309723e */ /* 0x008fe200000010ff */
[----:B------:R-:W-:-:S02]  /*8bc0*/  FFMA2 R50, R50.F32x2.HI_LO, UR6.F32, R170.F32 ;  /* 0x0000000632327c49 */ /* 0x000fc400092000aa */
[--C-:B------:R-:W-:Y:S02]  /*8bd0*/  FFMA2 R44, R44.F32x2.HI_LO, UR6.F32, R170.reuse.F32 ;  /* 0x000000062c2c7c49 */ /* 0x100fe400092000aa */
[--C-:B------:R-:W-:Y:S02]  /*8be0*/  FFMA2 R48, R48.F32x2.HI_LO, UR6.F32, R170.reuse.F32 ;  /* 0x0000000630307c49 */ /* 0x100fe400092000aa */
[----:B------:R-:W-:Y:S01]  /*8bf0*/  MUFU.EX2 R90, R90 ;  /* 0x0000005a005a7308 */ /* 0x000fe20000000800 */
[--C-:B------:R-:W-:Y:S02]  /*8c00*/  FFMA2 R20, R20.F32x2.HI_LO, UR6.F32, R170.reuse.F32 ;  /* 0x0000000614147c49 */ /* 0x100fe400092000aa */
[--C-:B------:R-:W-:Y:S02]  /*8c10*/  FFMA2 R142, R154.F32x2.HI_LO, UR6.F32, R170.reuse.F32 ;  /* 0x000000069a8e7c49 */ /* 0x100fe400092000aa */
[----:B------:R-:W-:Y:S02]  /*8c20*/  IMAD.MOV.U32 R154, RZ, RZ, 0x1 ;  /* 0x00000001ff9a7424 */ /* 0x000fe400078e00ff */
[--C-:B------:R-:W-:Y:S01]  /*8c30*/  FFMA2 R144, R156.F32x2.HI_LO, UR6.F32, R170.reuse.F32 ;  /* 0x000000069c907c49 */ /* 0x100fe200092000aa */
[----:B------:R-:W-:Y:S01]  /*8c40*/  FSEL R155, R168, R169, P1 ;  /* 0x000000a9a89b7208 */ /* 0x000fe20000800000 */
[--C-:B------:R-:W-:Y:S01]  /*8c50*/  FFMA2 R26, R26.F32x2.HI_LO, UR6.F32, R170.reuse.F32 ;  /* 0x000000061a1a7c49 */ /* 0x100fe200092000aa */
[----:B------:R-:W2:Y:S01]  /*8c60*/  MUFU.EX2 R91, R91 ;  /* 0x0000005b005b7308 */ /* 0x000ea20000000800 */
[----:B-1----:R-:W-:Y:S01]  /*8c70*/  F2FP.BF16.F32.PACK_AB R10, R89, R88 ;  /* 0x00000058590a723e */ /* 0x002fe200000010ff */
[----:B------:R-:W-:-:S02]  /*8c80*/  FFMA2 R146, R158.F32x2.HI_LO, UR6.F32, R170.F32 ;  /* 0x000000069e927c49 */ /* 0x000fc400092000aa */
[--C-:B------:R-:W-:Y:S02]  /*8c90*/  FFMA2 R148, R160.F32x2.HI_LO, UR6.F32, R170.reuse.F32 ;  /* 0x00000006a0947c49 */ /* 0x100fe400092000aa */
[--C-:B------:R-:W-:Y:S02]  /*8ca0*/  FFMA2 R150, R164.F32x2.HI_LO, UR6.F32, R170.reuse.F32 ;  /* 0x00000006a4967c49 */ /* 0x100fe400092000aa */
[----:B------:R-:W-:Y:S01]  /*8cb0*/  MUFU.EX2 R92, R92 ;  /* 0x0000005c005c7308 */ /* 0x000fe20000000800 */
[----:B------:R-:W-:-:S07]  /*8cc0*/  FFMA2 R152, R162.F32x2.HI_LO, UR6.F32, R170.F32 ;  /* 0x00000006a2987c49 */ /* 0x000fce00092000aa */
[----:B------:R-:W1:Y:S01]  /*8cd0*/  MUFU.EX2 R93, R93 ;  /* 0x0000005d005d7308 */ /* 0x000e620000000800 */
[----:B------:R1:W-:Y:S06]  /*8ce0*/  BAR.ARV R12, 0x40 ;  /* 0x0001000c0000751d */ /* 0x0003ec0000002000 */
[----:B--2---:R-:W-:Y:S01]  /*8cf0*/  F2FP.BF16.F32.PACK_AB R11, R91, R90 ;  /* 0x0000005a5b0b723e */ /* 0x004fe200000010ff */
[----:B------:R-:W-:Y:S08]  /*8d00*/  MUFU.EX2 R94, R94 ;  /* 0x0000005e005e7308 */ /* 0x000ff00000000800 */
[----:B------:R-:W2:Y:S08]  /*8d10*/  MUFU.EX2 R95, R95 ;  /* 0x0000005f005f7308 */ /* 0x000eb00000000800 */
[----:B------:R-:W-:Y:S01]  /*8d20*/  MUFU.EX2 R96, R96 ;  /* 0x0000006000607308 */ /* 0x000fe20000000800 */
[----:B-1----:R-:W-:-:S07]  /*8d30*/  F2FP.BF16.F32.PACK_AB R12, R93, R92 ;  /* 0x0000005c5d0c723e */ /* 0x002fce00000010ff */
[----:B------:R-:W1:Y:S01]  /*8d40*/  MUFU.EX2 R97, R97 ;  /* 0x0000006100617308 */ /* 0x000e620000000800 */
[----:B--2---:R-:W-:-:S07]  /*8d50*/  F2FP.BF16.F32.PACK_AB R13, R95, R94 ;  /* 0x0000005e5f0d723e */ /* 0x004fce00000010ff */
[----:B------:R-:W-:Y:S08]  /*8d60*/  MUFU.EX2 R98, R98 ;  /* 0x0000006200627308 */ /* 0x000ff00000000800 */
[----:B------:R-:W2:Y:S01]  /*8d70*/  MUFU.EX2 R99, R99 ;  /* 0x0000006300637308 */ /* 0x000ea20000000800 */
[----:B-1----:R-:W-:-:S07]  /*8d80*/  F2FP.BF16.F32.PACK_AB R14, R97, R96 ;  /* 0x00000060610e723e */ /* 0x002fce00000010ff */
[----:B------:R-:W-:Y:S08]  /*8d90*/  MUFU.EX2 R100, R100 ;  /* 0x0000006400647308 */ /* 0x000ff00000000800 */
        /* <DEDUP_REMOVED lines=13> */
[----:B--2---:R-:W-:-:S04]  /*8e70*/  F2FP.BF16.F32.PACK_AB R19, R107, R106 ;  /* 0x0000006a6b13723e */ /* 0x004fc800000010ff */
[----:B------:R1:W-:Y:S01]  /*8e80*/  STTM.x16 tmem[UR4], R4 ;  /* 0x00000004000079ed */ /* 0x0003e20008240004 */
[----:B------:R-:W-:Y:S02]  /*8e90*/  R2UR UR4, R133 ;  /* 0x00000000850472ca */ /* 0x000fe400000e0000 */
[----:B------:R-:W-:Y:S08]  /*8ea0*/  MUFU.EX2 R54, R54 ;  /* 0x0000003600367308 */ /* 0x000ff00000000800 */
[----:B------:R-:W2:Y:S08]  /*8eb0*/  MUFU.EX2 R55, R55 ;  /* 0x0000003700377308 */ /* 0x000eb00000000800 */
[----:B------:R-:W-:Y:S08]  /*8ec0*/  MUFU.EX2 R56, R56 ;  /* 0x0000003800387308 */ /* 0x000ff00000000800 */
[----:B------:R-:W3:Y:S08]  /*8ed0*/  MUFU.EX2 R57, R57 ;  /* 0x0000003900397308 */ /* 0x000ef00000000800 */
[----:B------:R-:W-:Y:S08]  /*8ee0*/  MUFU.EX2 R58, R58 ;  /* 0x0000003a003a7308 */ /* 0x000ff00000000800 */
[----:B------:R-:W4:Y:S08]  /*8ef0*/  MUFU.EX2 R59, R59 ;  /* 0x0000003b003b7308 */ /* 0x000f300000000800 */
[----:B------:R-:W-:Y:S01]  /*8f00*/  MUFU.EX2 R60, R60 ;  /* 0x0000003c003c7308 */ /* 0x000fe20000000800 */
[----:B-1----:R-:W-:-:S02]  /*8f10*/  F2FP.BF16.F32.PACK_AB R4, R53, R52 ;  /* 0x000000343504723e */ /* 0x002fc400000010ff */
[----:B--2---:R-:W-:Y:S02]  /*8f20*/  F2FP.BF16.F32.PACK_AB R5, R55, R54 ;  /* 0x000000363705723e */ /* 0x004fe400000010ff */
[----:B---3--:R-:W-:-:S03]  /*8f30*/  F2FP.BF16.F32.PACK_AB R6, R57, R56 ;  /* 0x000000383906723e */ /* 0x008fc600000010ff */
[----:B------:R-:W1:Y:S01]  /*8f40*/  MUFU.EX2 R61, R61 ;  /* 0x0000003d003d7308 */ /* 0x000e620000000800 */
[----:B----4-:R-:W-:-:S07]  /*8f50*/  F2FP.BF16.F32.PACK_AB R7, R59, R58 ;  /* 0x0000003a3b07723e */ /* 0x010fce00000010ff */
        /* <DEDUP_REMOVED lines=87> */
[----:B------:R-:W-:Y:S01]  /*94d0*/  R2UR UR4, R166 ;  /* 0x00000000a60472ca */ /* 0x000fe200000e0000 */
[----:B------:R-:W2:Y:S01]  /*94e0*/  FENCE.VIEW.ASYNC.T ;  /* 0x00000000000073c6 */ /* 0x000ea20000000200 */
[----:B------:R-:W-:Y:S01]  /*94f0*/  MUFU.EX2 R38, R38 ;  /* 0x0000002600267308 */ /* 0x000fe20000000800 */
[----:B--2---:R2:W-:Y:S07]  /*9500*/  SYNCS.ARRIVE.TRANS64.ART0 RZ, [UR7+0xa8], R154 ;  /* 0x0000a89affff79a7 */ /* 0x0045ee0008500007 */
[----:B------:R-:W3:Y:S08]  /*9510*/  MUFU.EX2 R39, R39 ;  /* 0x0000002700277308 */ /* 0x000ef00000000800 */
[----:B------:R-:W-:Y:S08]  /*9520*/  MUFU.EX2 R40, R40 ;  /* 0x0000002800287308 */ /* 0x000ff00000000800 */
[----:B------:R-:W4:Y:S08]  /*9530*/  MUFU.EX2 R41, R41 ;  /* 0x0000002900297308 */ /* 0x000f300000000800 */
[----:B------:R-:W-:Y:S08]  /*9540*/  MUFU.EX2 R50, R50 ;  /* 0x0000003200327308 */ /* 0x000ff00000000800 */
[----:B------:R-:W5:Y:S08]  /*9550*/  MUFU.EX2 R51, R51 ;  /* 0x0000003300337308 */ /* 0x000f700000000800 */
[----:B------:R-:W-:Y:S01]  /*9560*/  MUFU.EX2 R44, R44 ;  /* 0x0000002c002c7308 */ /* 0x000fe20000000800 */
[----:B-1----:R-:W-:-:S02]  /*9570*/  F2FP.BF16.F32.PACK_AB R4, R47, R46 ;  /* 0x0000002e2f04723e */ /* 0x002fc400000010ff */
[----:B---3--:R-:W-:Y:S02]  /*9580*/  F2FP.BF16.F32.PACK_AB R5, R39, R38 ;  /* 0x000000262705723e */ /* 0x008fe400000010ff */
[----:B----4-:R-:W-:-:S03]  /*9590*/  F2FP.BF16.F32.PACK_AB R6, R41, R40 ;  /* 0x000000282906723e */ /* 0x010fc600000010ff */
[----:B------:R-:W1:Y:S01]  /*95a0*/  MUFU.EX2 R45, R45 ;  /* 0x0000002d002d7308 */ /* 0x000e620000000800 */
[----:B-----5:R-:W-:-:S07]  /*95b0*/  F2FP.BF16.F32.PACK_AB R7, R51, R50 ;  /* 0x000000323307723e */ /* 0x020fce00000010ff */
[----:B------:R-:W-:Y:S08]  /*95c0*/  MUFU.EX2 R48, R48 ;  /* 0x0000003000307308 */ /* 0x000ff00000000800 */
[----:B------:R-:W3:Y:S01]  /*95d0*/  MUFU.EX2 R49, R49 ;  /* 0x0000003100317308 */ /* 0x000ee20000000800 */
[----:B-1----:R-:W-:-:S07]  /*95e0*/  F2FP.BF16.F32.PACK_AB R8, R45, R44 ;  /* 0x0000002c2d08723e */ /* 0x002fce00000010ff */
[----:B------:R-:W-:Y:S08]  /*95f0*/  MUFU.EX2 R138, R138 ;  /* 0x0000008a008a7308 */ /* 0x000ff00000000800 */
[----:B------:R-:W1:Y:S01]  /*9600*/  MUFU.EX2 R139, R139 ;  /* 0x0000008b008b7308 */ /* 0x000e620000000800 */
[----:B---3--:R-:W-:-:S07]  /*9610*/  F2FP.BF16.F32.PACK_AB R9, R49, R48 ;  /* 0x000000303109723e */ /* 0x008fce00000010ff */
        /* <DEDUP_REMOVED lines=26> */
[----:B-1----:R-:W-:Y:S02]  /*97c0*/  F2FP.BF16.F32.PACK_AB R18, R151, R150 ;  /* 0x000000969712723e */ /* 0x002fe400000010ff */
[----:B---3--:R-:W-:-:S04]  /*97d0*/  F2FP.BF16.F32.PACK_AB R19, R153, R152 ;  /* 0x000000989913723e */ /* 0x008fc800000010ff */
[----:B------:R2:W-:Y:S01]  /*97e0*/  STTM.x16 tmem[UR4], R4 ;  /* 0x00000004000079ed */ /* 0x0005e20008240004 */
[----:B------:R-:W-:Y:S01]  /*97f0*/  USHF.L.U32 UR4, UR10, 0x1f, URZ ;  /* 0x0000001f0a047899 */ /* 0x000fe200080006ff */
[----:B------:R-:W1:Y:S02]  /*9800*/  FENCE.VIEW.ASYNC.T ;  /* 0x00000000000073c6 */ /* 0x000e640000000200 */
[----:B-1----:R-:W-:-:S03]  /*9810*/  NOP ;  /* 0x0000000000007918 */ /* 0x002fc60000000000 */
[----:B------:R-:W-:Y:S01]  /*9820*/  IMAD.U32 R156, RZ, RZ, UR4 ;  /* 0x00000004ff9c7e24 */ /* 0x000fe2000f8e00ff */
[----:B------:R2:W-:Y:S03]  /*9830*/  @P0 SYNCS.ARRIVE.TRANS64.ART0 RZ, [UR7+0xb0], R154 ;  /* 0x0000b09affff09a7 */ /* 0x0005e60008500007 */
[----:B------:R-:W1:Y:S02]  /*9840*/  SYNCS.PHASECHK.TRANS64.TRYWAIT P0, [UR7+0xd8], R156 ;  /* 0x0000d89cff0075a7 */ /* 0x000e640008001107 */
[----:B-12---:R-:W-:Y:S05]  /*9850*/  @!P0 BRA `(.L_x_43) ;  /* 0x0000004400588947 */ /* 0x006fea0003800000 */
.L_x_101:
[----:B------:R-:W-:Y:S01]  /*9860*/  MOV R5, UR14 ;  /* 0x0000000e00057c02 */ /* 0x000fe20008000f00 */
[----:B-1----:R-:W-:Y:S01]  /*9870*/  FMUL R4, R171, R132 ;  /* 0x00000084ab047220 */ /* 0x002fe20000400000 */
[----:B------:R-:W-:Y:S01]  /*9880*/  FADD2 R24, R24.F32x2.HI_LO, R34.F32x2.HI_LO ;  /* 0x000000221818724b */ /* 0x000fe20000000000 */
[----:B------:R-:W-:Y:S01]  /*9890*/  UIADD3 UR12, UPT, UPT, UR12, 0x1, URZ ;  /* 0x000000010c0c7890 */ /* 0x000fe2000fffe0ff */
[----:B------:R-:W-:Y:S01]  /*98a0*/  FADD2 R28, R28.F32x2.HI_LO, R88.F32x2.HI_LO ;  /* 0x000000581c1c724b */ /* 0x000fe20000000000 */
[----:B------:R-:W-:Y:S01]  /*98b0*/  MOV R168, R155 ;  /* 0x0000009b00a87202 */ /* 0x000fe20000000f00 */
[----:B------:R-:W-:Y:S01]  /*98c0*/  FADD2 R4, R4.F32x2.HI_LO, R22.F32x2.HI_LO ;  /* 0x000000160404724b */ /* 0x000fe20000000000 */
[----:B------:R-:W-:Y:S01]  /*98d0*/  UISETP.NE.AND UP0, UPT, UR12, -0x1, UPT ;  /* 0xffffffff0c00788c */ /* 0x000fe2000bf05270 */
[----:B------:R-:W-:Y:S01]  /*98e0*/  FADD2 R30, R30.F32x2.HI_LO, R90.F32x2.HI_LO ;  /* 0x0000005a1e1e724b */ /* 0x000fe20000000000 */
[----:B------:R-:W-:Y:S01]  /*98f0*/  ULOP3.LUT UR10, UR10, 0x1, URZ, 0x3c, !UPT ;  /* 0x000000010a0a7892 */ /* 0x000fe2000f8e3cff */
[----:B------:R-:W-:Y:S01]  /*9900*/  FADD2 R4, R4.F32x2.HI_LO, R32.F32x2.HI_LO ;  /* 0x000000200404724b */ /* 0x000fe20000000000 */
[----:B------:R-:W-:Y:S01]  /*9910*/  ULOP3.LUT UR11, UR11, 0x1, URZ, 0x3c, !UPT ;  /* 0x000000010b0b7892 */ /* 0x000fe2000f8e3cff */
[----:B------:R-:W-:-:S02]  /*9920*/  FADD2 R24, R24.F32x2.HI_LO, R94.F32x2.HI_LO ;  /* 0x0000005e1818724b */ /* 0x000fc40000000000 */
[----:B------:R-:W-:Y:S02]  /*9930*/  FADD2 R28, R28.F32x2.HI_LO, R96.F32x2.HI_LO ;  /* 0x000000601c1c724b */ /* 0x000fe40000000000 */
[----:B------:R-:W-:Y:S02]  /*9940*/  FADD2 R30, R30.F32x2.HI_LO, R98.F32x2.HI_LO ;  /* 0x000000621e1e724b */ /* 0x000fe40000000000 */
[----:B------:R-:W-:Y:S02]  /*9950*/  FADD2 R4, R4.F32x2.HI_LO, R92.F32x2.HI_LO ;  /* 0x0000005c0404724b */ /* 0x000fe40000000000 */
[----:B------:R-:W-:Y:S02]  /*9960*/  FADD2 R24, R24.F32x2.HI_LO, R102.F32x2.HI_LO ;  /* 0x000000661818724b */ /* 0x000fe40000000000 */
[----:B------:R-:W-:Y:S02]  /*9970*/  FADD2 R28, R28.F32x2.HI_LO, R104.F32x2.HI_LO ;  /* 0x000000681c1c724b */ /* 0x000fe40000000000 */
        /* <DEDUP_REMOVED lines=51> */
[----:B------:R-:W-:-:S04]  /*9cb0*/  FADD2 R4, R4.F32x2.HI_LO, R24.F32x2.HI_LO ;  /* 0x000000180404724b */ /* 0x000fc80000000000 */
[----:B------:R-:W-:-:S04]  /*9cc0*/  FADD2 R4, R4.F32x2.HI_LO, R28.F32x2.HI_LO ;  /* 0x0000001c0404724b */ /* 0x000fc80000000000 */
[----:B------:R-:W-:Y:S01]  /*9cd0*/  FADD R132, R4, R5 ;  /* 0x0000000504847221 */ /* 0x000fe20000000000 */
[----:B------:R-:W-:Y:S06]  /*9ce0*/  BRA.U UP0, `(.L_x_44) ;  /* 0xffffffd900447547 */ /* 0x000fec000b83ffff */
.L_x_41:
[----:B------:R-:W-:-:S04]  /*9cf0*/  UISETP.LT.AND UP0, UPT, UR16, UR15, UPT ;  /* 0x0000000f1000728c */ /* 0x000fc8000bf01270 */
[----:B------:R-:W-:-:S04]  /*9d00*/  USEL UR8, UR16, UR15, UP0 ;  /* 0x0000000f10087287 */ /* 0x000fc80008000000 */
[----:B------:R-:W-:-:S09]  /*9d10*/  UISETP.GE.AND UP0, UPT, UR8, 0x1, UPT ;  /* 0x000000010800788c */ /* 0x000fd2000bf06270 */
[----:B------:R-:W-:Y:S05]  /*9d20*/  BRA.U !UP0, `(.L_x_45) ;  /* 0x0000002108247547 */ /* 0x000fea000b800000 */
[----:B------:R-:W2:Y:S01]  /*9d30*/  S2R R161, SR_TID.X ;  /* 0x0000000000a17919 */ /* 0x000ea20000002100 */
[----:B------:R-:W3:Y:S01]  /*9d40*/  S2UR UR4, SR_CgaCtaId ;  /* 0x00000000000479c3 */ /* 0x000ee20000008800 */
[----:B------:R-:W-:Y:S01]  /*9d50*/  IMAD.MOV.U32 R162, RZ, RZ, R155 ;  /* 0x000000ffffa27224 */ /* 0x000fe200078e009b */
[----:B------:R-:W-:Y:S01]  /*9d60*/  UMOV UR7, 0x400 ;  /* 0x0000040000077882 */ /* 0x000fe20000000000 */
[----:B------:R-:W4:Y:S01]  /*9d70*/  LDCU UR5, c[0x0][0x600] ;  /* 0x0000c000ff0577ac */ /* 0x000f220008000800 */
[----:B------:R-:W-:Y:S01]  /*9d80*/  UIADD3 UR8, UPT, UPT, -UR8, URZ, URZ ;  /* 0x000000ff08087290 */ /* 0x000fe2000fffe1ff */
[----:B------:R-:W-:Y:S01]  /*9d90*/  UMOV UR9, URZ ;  /* 0x000000ff00097c82 */ /* 0x000fe20008000000 */
[----:B---3--:R-:W-:Y:S01]  /*9da0*/  ULEA UR7, UR4, UR7, 0x18 ;  /* 0x0000000704077291 */ /* 0x008fe2000f8ec0ff */
[----:B--2---:R-:W-:-:S05]  /*9db0*/  IMAD.U32 R160, R161, 0x10000, RZ ;  /* 0x00010000a1a07824 */ /* 0x004fca00078e00ff */
[----:B------:R-:W-:-:S04]  /*9dc0*/  LOP3.LUT R160, R160, 0x600000, RZ, 0xc0, !PT ;  /* 0x00600000a0a07812 */ /* 0x000fc800078ec0ff */
[C---:B------:R-:W-:Y:S02]  /*9dd0*/  LOP3.LUT R159, R160.reuse, 0x70, RZ, 0xfc, !PT ;  /* 0x00000070a09f7812 */ /* 0x040fe400078efcff */
[C---:B------:R-:W-:Y:S02]  /*9de0*/  LOP3.LUT R158, R160.reuse, 0x50, RZ, 0xfc, !PT ;  /* 0x00000050a09e7812 */ /* 0x040fe400078efcff */
[C---:B------:R-:W-:Y:S02]  /*9df0*/  LOP3.LUT R154, R160.reuse, 0x60, RZ, 0xfc, !PT ;  /* 0x00000060a09a7812 */ /* 0x040fe400078efcff */
[C---:B------:R-:W-:Y:S02]  /*9e00*/  LOP3.LUT R133, R160.reuse, 0x40, RZ, 0xfc, !PT ;  /* 0x00000040a0857812 */ /* 0x040fe400078efcff */
[----:B----4-:R-:W-:-:S07]  /*9e10*/  LOP3.LUT R3, R160, 0x20, RZ, 0xfc, !PT ;  /* 0x00000020a0037812 */ /* 0x010fce00078efcff */
.L_x_48:
[----:B------:R-:W-:Y:S01]  /*9e20*/  USHF.L.U32 UR4, UR11, 0x1f, URZ ;  /* 0x0000001f0b047899 */ /* 0x000fe200080006ff */
[----:B------:R-:W-:-:S05]  /*9e30*/  R2UR UR6, R160 ;  /* 0x00000000a00672ca */ /* 0x000fca00000e0000 */
[----:B-1----:R-:W-:-:S04]  /*9e40*/  MOV R4, UR4 ;  /* 0x0000000400047c02 */ /* 0x002fc80008000f00 */
[----:B------:R-:W1:Y:S02]  /*9e50*/  SYNCS.PHASECHK.TRANS64.TRYWAIT P0, [UR7+0xa0], R4 ;  /* 0x0000a004ff0075a7 */ /* 0x000e640008001107 */
[----:B-1----:R-:W-:Y:S05]  /*9e60*/  @!P0 BRA `(.L_x_46) ;  /* 0x0000003c00f48947 */ /* 0x002fea0003800000 */
.L_x_103:
[----:B------:R-:W2:Y:S01]  /*9e70*/  LDTM.x32 R100, tmem[UR6] ;  /* 0x00000006006479ee */ /* 0x000ea200082c0000 */
[----:B------:R-:W-:Y:S01]  /*9e80*/  R2UR UR4, R3 ;  /* 0x00000000030472ca */ /* 0x000fe200000e0000 */
[----:B------:R-:W-:Y:S01]  /*9e90*/  IMAD.MOV.U32 R164, RZ, RZ, 0x3d9df09d ;  /* 0x3d9df09dffa47424 */ /* 0x000fe200078e00ff */
[----:B------:R-:W-:-:S11]  /*9ea0*/  R2UR UR6, R133 ;  /* 0x00000000850672ca */ /* 0x000fd600000e0000 */
[----:B------:R-:W3:Y:S01]  /*9eb0*/  LDTM.x32 R68, tmem[UR4] ;  /* 0x00000004004479ee */ /* 0x000ee200082c0000 */
[----:B------:R-:W-:Y:S01]  /*9ec0*/  R2UR UR4, R154 ;  /* 0x000000009a0472ca */ /* 0x000fe200000e0000 */
[----:B------:R-:W4:Y:S01]  /*9ed0*/  LDTM.x32 R36, tmem[UR6] ;  /* 0x00000006002479ee */ /* 0x000f2200082c0000 */
[----:B--2---:R-:W-:Y:S02]  /*9ee0*/  FMNMX3 R136, R162, R100, R101, !PT ;  /* 0x00000064a2887276 */ /* 0x004fe40007800065 */
[----:B------:R-:W-:Y:S02]  /*9ef0*/  FMNMX R135, R102, R103, !PT ;  /* 0x0000006766877209 */ /* 0x000fe40007800000 */
[----:B------:R-:W-:-:S07]  /*9f00*/  FMNMX R134, R104, R105, !PT ;  /* 0x0000006968867209 */ /* 0x000fce0007800000 */
[----:B-1----:R-:W1:Y:S01]  /*9f10*/  LDTM.x32 R4, tmem[UR4] ;  /* 0x00000004000479ee */ /* 0x002e6200082c0000 */
[----:B------:R-:W-:Y:S02]  /*9f20*/  FMNMX R155, R106, R107, !PT ;  /* 0x0000006b6a9b7209 */ /* 0x000fe40007800000 */
        /* <DEDUP_REMOVED lines=12> */
[----:B---3--:R-:W-:Y:S02]  /*9ff0*/  FMNMX3 R136, R136, R68, R69, !PT ;  /* 0x0000004488887276 */ /* 0x008fe40007800045 */
        /* <DEDUP_REMOVED lines=15> */
[----:B----4-:R-:W-:-:S02]  /*a0f0*/  FMNMX3 R136, R136, R36, R37, !PT ;  /* 0x0000002488887276 */ /* 0x010fc40007800025 */
        /* <DEDUP_REMOVED lines=15> */
[----:B-1----:R-:W-:Y:S02]  /*a1f0*/  FMNMX3 R136, R136, R4, R5, !PT ;  /* 0x0000000488887276 */ /* 0x002fe40007800005 */
        /* <DEDUP_REMOVED lines=15> */
[----:B------:R-:W-:Y:S02]  /*a2f0*/  FMNMX R135, R136, R135, !PT ;  /* 0x0000008788877209 */ /* 0x000fe40007800000 */
[----:B------:R-:W-:Y:S02]  /*a300*/  R2UR UR4, R133 ;  /* 0x00000000850472ca */ /* 0x000fe400000e0000 */
[----:B------:R-:W-:-:S04]  /*a310*/  FMNMX3 R155, R135, R134, R155, !PT ;  /* 0x00000086879b7276 */ /* 0x000fc8000780009b */
[----:B------:R-:W-:-:S04]  /*a320*/  FSETP.NEU.AND P0, PT, R155, -INF , PT ;  /* 0xff8000009b00780b */ /* 0x000fc80003f0d000 */
[----:B------:R-:W-:Y:S02]  /*a330*/  FSEL R163, R155, RZ, P0 ;  /* 0x000000ff9ba37208 */ /* 0x000fe40000000000 */
[----:B------:R-:W-:-:S03]  /*a340*/  ELECT P0, URZ, PT ;  /* 0x0000000000ff782f */ /* 0x000fc60003800000 */
[----:B------:R-:W-:-:S04]  /*a350*/  FADD R165, -R163, R162 ;  /* 0x000000a2a3a57221 */ /* 0x000fc80000000100 */
[----:B------:R-:W-:-:S05]  /*a360*/  FMUL R165, R165, UR5 ;  /* 0x00000005a5a57c20 */ /* 0x000fca0008400000 */
[----:B------:R-:W-:Y:S02]  /*a370*/  FSETP.GE.AND P1, PT, R165, -8, PT ;  /* 0xc1000000a500780b */ /* 0x000fe40003f26000 */
[----:B------:R-:W1:Y:S02]  /*a380*/  MUFU.EX2 R165, R165 ;  /* 0x000000a500a57308 */ /* 0x000e640000000800 */
[C---:B------:R-:W-:Y:S02]  /*a390*/  FSEL R163, R162.reuse, R163, P1 ;  /* 0x000000a3a2a37208 */ /* 0x040fe40000800000 */
[----:B------:R-:W-:-:S03]  /*a3a0*/  FSEL R155, R162, R155, P1 ;  /* 0x0000009ba29b7208 */ /* 0x000fc60000800000 */
[----:B------:R-:W-:-:S04]  /*a3b0*/  FFMA R163, -R163, UR5, RZ ;  /* 0x00000005a3a37c23 */ /* 0x000fc800080001ff */
[--C-:B------:R-:W-:Y:S02]  /*a3c0*/  FFMA2 R134, R100.F32x2.HI_LO, UR5.F32, R163.reuse.F32 ;  /* 0x0000000564867c49 */ /* 0x100fe400092000a3 */
[--C-:B------:R-:W-:Y:S02]  /*a3d0*/  FFMA2 R136, R102.F32x2.HI_LO, UR5.F32, R163.reuse.F32 ;  /* 0x0000000566887c49 */ /* 0x100fe400092000a3 */
[--C-:B------:R-:W-:Y:S02]  /*a3e0*/  FFMA2 R138, R104.F32x2.HI_LO, UR5.F32, R163.reuse.F32 ;  /* 0x00000005688a7c49 */ /* 0x100fe400092000a3 */
[--C-:B------:R-:W-:Y:S01]  /*a3f0*/  FFMA2 R140, R106.F32x2.HI_LO, UR5.F32, R163.reuse.F32 ;  /* 0x000000056a8c7c49 */ /* 0x100fe200092000a3 */
[----:B------:R-:W-:Y:S01]  /*a400*/  MUFU.EX2 R134, R134 ;  /* 0x0000008600867308 */ /* 0x000fe20000000800 */
[----:B------:R-:W-:Y:S02]  /*a410*/  FFMA2 R142, R108.F32x2.HI_LO, UR5.F32, R163.F32 ;  /* 0x000000056c8e7c49 */ /* 0x000fe400092000a3 */
[----:B------:R-:W-:-:S02]  /*a420*/  IMAD.SHL.U32 R106, R161, 0x4, RZ ;  /* 0x00000004a16a7824 */ /* 0x000fc400078e00ff */
[--C-:B------:R-:W-:Y:S01]  /*a430*/  FFMA2 R144, R110.F32x2.HI_LO, UR5.F32, R163.reuse.F32 ;  /* 0x000000056e907c49 */ /* 0x100fe200092000a3 */
[----:B-1----:R-:W-:Y:S01]  /*a440*/  FSEL R165, R165, 1, !P1 ;  /* 0x3f800000a5a57808 */ /* 0x002fe20004800000 */
[--C-:B------:R-:W-:Y:S02]  /*a450*/  FFMA2 R146, R112.F32x2.HI_LO, UR5.F32, R163.reuse.F32 ;  /* 0x0000000570927c49 */ /* 0x100fe400092000a3 */
[----:B------:R-:W-:Y:S02]  /*a460*/  IMAD.U32 R108, RZ, RZ, UR13 ;  /* 0x0000000dff6c7e24 */ /* 0x000fe4000f8e00ff */
[--C-:B------:R-:W-:Y:S01]  /*a470*/  FFMA2 R148, R114.F32x2.HI_LO, UR5.F32, R163.reuse.F32 ;  /* 0x0000000572947c49 */ /* 0x100fe200092000a3 */
[----:B------:R-:W1:Y:S01]  /*a480*/  MUFU.EX2 R135, R135 ;  /* 0x0000008700877308 */ /* 0x000e620000000800 */
[--C-:B------:R-:W-:Y:S01]  /*a490*/  FFMA2 R116, R116.F32x2.HI_LO, UR5.F32, R163.reuse.F32 ;  /* 0x0000000574747c49 */ /* 0x100fe200092000a3 */
[----:B------:R-:W-:Y:S01]  /*a4a0*/  LOP3.LUT R106, R106, 0x1fc, RZ, 0xc0, !PT ;  /* 0x000001fc6a6a7812 */ /* 0x000fe200078ec0ff */
        /* <DEDUP_REMOVED lines=9> */
[----:B------:R-:W3:Y:S01]  /*a540*/  MUFU.EX2 R137, R137 ;  /* 0x0000008900897308 */ /* 0x000ee20000000800 */
[--C-:B------:R-:W-:Y:S01]  /*a550*/  FFMA2 R156, R72.F32x2.HI_LO, UR5.F32, R163.reuse.F32 ;  /* 0x00000005489c7c49 */ /* 0x100fe200092000a3 */
[----:B-1----:R-:W-:Y:S01]  /*a560*/  F2FP.BF16.F32.PACK_AB R100, R135, R134 ;  /* 0x000000868764723e */ /* 0x002fe200000010ff */
[----:B------:R-:W-:-:S02]  /*a570*/  FFMA2 R150, R68.F32x2.HI_LO, UR5.F32, R163.F32 ;  /* 0x0000000544967c49 */ /* 0x000fc400092000a3 */
[--C-:B------:R-:W-:Y:S02]  /*a580*/  FFMA2 R72, R82.F32x2.HI_LO, UR5.F32, R163.reuse.F32 ;  /* 0x0000000552487c49 */ /* 0x100fe400092000a3 */
[--C-:B------:R-:W-:Y:S01]  /*a590*/  FFMA2 R68, R74.F32x2.HI_LO, UR5.F32, R163.reuse.F32 ;  /* 0x000000054a447c49 */ /* 0x100fe200092000a3 */
[----:B------:R-:W-:Y:S01]  /*a5a0*/  MUFU.EX2 R138, R138 ;  /* 0x0000008a008a7308 */ /* 0x000fe20000000800 */
[--C-:B------:R-:W-:Y:S01]  /*a5b0*/  FFMA2 R74, R80.F32x2.HI_LO, UR5.F32, R163.reuse.F32 ;  /* 0x00000005504a7c49 */ /* 0x100fe200092000a3 */
[----:B------:R-:W-:Y:S01]  /*a5c0*/  FMNMX R72, R72, -127, !PT ;  /* 0xc2fe000048487809 */ /* 0x000fe20007800000 */
[--C-:B------:R-:W-:Y:S01]  /*a5d0*/  FFMA2 R152, R70.F32x2.HI_LO, UR5.F32, R163.reuse.F32 ;  /* 0x0000000546987c49 */ /* 0x100fe200092000a3 */
[----:B------:R-:W-:Y:S01]  /*a5e0*/  FMNMX R73, R73, -127, !PT ;  /* 0xc2fe000049497809 */ /* 0x000fe20007800000 */
[--C-:B------:R-:W-:Y:S01]  /*a5f0*/  FFMA2 R70, R96.F32x2.HI_LO, UR5.F32, R163.reuse.F32 ;  /* 0x0000000560467c49 */ /* 0x100fe200092000a3 */
[----:B------:R-:W-:Y:S01]  /*a600*/  FMNMX R74, R74, -127, !PT ;  /* 0xc2fe00004a4a7809 */ /* 0x000fe20007800000 */
[--C-:B------:R-:W-:Y:S01]  /*a610*/  FFMA2 R84, R84.F32x2.HI_LO, UR5.F32, R163.reuse.F32 ;  /* 0x0000000554547c49 */ /* 0x100fe200092000a3 */
[----:B------:R-:W1:Y:S01]  /*a620*/  MUFU.EX2 R139, R139 ;  /* 0x0000008b008b7308 */ /* 0x000e620000000800 */
[----:B---3--:R-:W-:Y:S01]  /*a630*/  F2FP.BF16.F32.PACK_AB R101, R137, R136 ;  /* 0x000000888965723e */ /* 0x008fe200000010ff */
[--C-:B------:R-:W-:Y:S01]  /*a640*/  FFMA2 R86, R86.F32x2.HI_LO, UR5.F32, R163.reuse.F32 ;  /* 0x0000000556567c49 */ /* 0x100fe200092000a3 */
[----:B------:R-:W-:Y:S01]  /*a650*/  FMNMX R75, R75, -127, !PT ;  /* 0xc2fe00004b4b7809 */ /* 0x000fe20007800000 */
[--C-:B------:R-:W-:Y:S01]  /*a660*/  FFMA2 R88, R88.F32x2.HI_LO, UR5.F32, R163.reuse.F32 ;  /* 0x0000000558587c49 */ /* 0x100fe200092000a3 */
[----:B------:R-:W-:Y:S01]  /*a670*/  FMNMX R70, R70, -127, !PT ;  /* 0xc2fe000046467809 */ /* 0x000fe20007800000 */
[--C-:B------:R-:W-:Y:S01]  /*a680*/  FFMA2 R90, R90.F32x2.HI_LO, UR5.F32, R163.reuse.F32 ;  /* 0x000000055a5a7c49 */ /* 0x100fe200092000a3 */
[----:B------:R-:W-:Y:S01]  /*a690*/  FMNMX R71, R71, -127, !PT ;  /* 0xc2fe000047477809 */ /* 0x000fe20007800000 */
[----:B------:R-:W-:Y:S01]  /*a6a0*/  MUFU.EX2 R140, R140 ;  /* 0x0000008c008c7308 */ /* 0x000fe20000000800 */
[----:B------:R-:W-:-:S02]  /*a6b0*/  FFMA2 R92, R92.F32x2.HI_LO, UR5.F32, R163.F32 ;  /* 0x000000055c5c7c49 */ /* 0x000fc400092000a3 */
[--C-:B------:R-:W-:Y:S02]  /*a6c0*/  FFMA2 R52, R52.F32x2.HI_LO, UR5.F32, R163.reuse.F32 ;  /* 0x0000000534347c49 */ /* 0x100fe400092000a3 */
[----:B------:R-:W-:Y:S02]  /*a6d0*/  FADD2.RM R96, R70.F32x2.HI_LO, 12582912 ;  /* 0x4b4000004660744b */ /* 0x000fe40000204000 */
[--C-:B------:R-:W-:Y:S01]  /*a6e0*/  FFMA2 R54, R54.F32x2.HI_LO, UR5.F32, R163.reuse.F32 ;  /* 0x0000000536367c49 */ /* 0x100fe200092000a3 */
[----:B------:R-:W3:Y:S01]  /*a6f0*/  MUFU.EX2 R141, R141 ;  /* 0x0000008d008d7308 */ /* 0x000ee20000000800 */
[----:B-1----:R-:W-:Y:S01]  /*a700*/  F2FP.BF16.F32.PACK_AB R102, R139, R138 ;  /* 0x0000008a8b66723e */ /* 0x002fe200000010ff */
[--C-:B------:R-:W-:Y:S02]  /*a710*/  FFMA2 R56, R56.F32x2.HI_LO, UR5.F32, R163.reuse.F32 ;  /* 0x0000000538387c49 */ /* 0x100fe400092000a3 */
[--C-:B------:R-:W-:Y:S02]  /*a720*/  FFMA2 R58, R58.F32x2.HI_LO, UR5.F32, R163.reuse.F32 ;  /* 0x000000053a3a7c49 */ /* 0x100fe400092000a3 */
[----:B------:R-:W-:-:S02]  /*a730*/  FFMA2 R60, R60.F32x2.HI_LO, UR5.F32, R163.F32 ;  /* 0x000000053c3c7c49 */ /* 0x000fc400092000a3 */
        /* <DEDUP_REMOVED lines=12> */
[----:B------:R-:W-:-:S05]  /*a800*/  FFMA2 R10, R10.F32x2.HI_LO, UR5.F32, R163.F32 ;  /* 0x000000050a0a7c49 */ /* 0x000fca00092000a3 */
[----:B------:R-:W3:Y:S01]  /*a810*/  MUFU.EX2 R145, R145 ;  /* 0x0000009100917308 */ /* 0x000ee20000000800 */
[----:B-1----:R-:W-:-:S07]  /*a820*/  F2FP.BF16.F32.PACK_AB R104, R143, R142 ;  /* 0x0000008e8f68723e */ /* 0x002fce00000010ff */
[----:B------:R-:W-:Y:S08]  /*a830*/  MUFU.EX2 R146, R146 ;  /* 0x0000009200927308 */ /* 0x000ff00000000800 */
[----:B------:R-:W2:Y:S01]  /*a840*/  MUFU.EX2 R147, R147 ;  /* 0x0000009300937308 */ /* 0x000ea20000000800 */
[----:B---3--:R-:W-:-:S07]  /*a850*/  F2FP.BF16.F32.PACK_AB R105, R145, R144 ;  /* 0x000000909169723e */ /* 0x008fce00000010ff */
[----:B------:R-:W-:Y:S08]  /*a860*/  MUFU.EX2 R148, R148 ;  /* 0x0000009400947308 */ /* 0x000ff00000000800 */
[----:B------:R-:W1:Y:S01]  /*a870*/  MUFU.EX2 R149, R149 ;  /* 0x0000009500957308 */ /* 0x000e620000000800 */
[----:B--2---:R-:W-:-:S07]  /*a880*/  F2FP.BF16.F32.PACK_AB R106, R147, R146 ;  /* 0x00000092936a723e */ /* 0x004fce00000010ff */
[----:B------:R-:W-:Y:S08]  /*a890*/  MUFU.EX2 R116, R116 ;  /* 0x0000007400747308 */ /* 0x000ff00000000800 */
[----:B------:R-:W2:Y:S01]  /*a8a0*/  MUFU.EX2 R117, R117 ;  /* 0x0000007500757308 */ /* 0x000ea20000000800 */
[----:B------:R2:W-:Y:S06]  /*a8b0*/  BAR.ARV R108, 0x40 ;  /* 0x0001006c0000751d */ /* 0x0005ec0000002000 */
[----:B-1----:R-:W-:Y:S01]  /*a8c0*/  F2FP.BF16.F32.PACK_AB R107, R149, R148 ;  /* 0x00000094956b723e */ /* 0x002fe200000010ff */
[----:B------:R-:W-:Y:S08]  /*a8d0*/  MUFU.EX2 R118, R118 ;  /* 0x0000007600767308 */ /* 0x000ff00000000800 */
[----:B------:R-:W1:Y:S08]  /*a8e0*/  MUFU.EX2 R119, R119 ;  /* 0x0000007700777308 */ /* 0x000e700000000800 */
[----:B------:R-:W-:Y:S01]  /*a8f0*/  MUFU.EX2 R120, R120 ;  /* 0x0000007800787308 */ /* 0x000fe20000000800 */
[----:B--2---:R-:W-:-:S07]  /*a900*/  F2FP.BF16.F32.PACK_AB R108, R117, R116 ;  /* 0x00000074756c723e */ /* 0x004fce00000010ff */
        /* <DEDUP_REMOVED lines=18> */
[----:B------:R-:W-:Y:S01]  /*aa30*/  MUFU.EX2 R151, R151 ;  /* 0x0000009700977308 */ /* 0x000fe20000000800 */
[----:B-1----:R-:W-:-:S04]  /*aa40*/  F2FP.BF16.F32.PACK_AB R115, R131, R130 ;  /* 0x000000828373723e */ /* 0x002fc800000010ff */
[----:B------:R1:W-:Y:S01]  /*aa50*/  STTM.x16 tmem[UR4], R100 ;  /* 0x00000064000079ed */ /* 0x0003e20008240004 */
[----:B------:R-:W-:Y:S02]  /*aa60*/  R2UR UR4, R158 ;  /* 0x000000009e0472ca */ /* 0x000fe400000e0000 */
[----:B------:R-:W-:Y:S08]  /*aa70*/  MUFU.EX2 R152, R152 ;  /* 0x0000009800987308 */ /* 0x000ff00000000800 */
[----:B------:R-:W-:Y:S08]  /*aa80*/  MUFU.EX2 R153, R153 ;  /* 0x0000009900997308 */ /* 0x000ff00000000800 */
[----:B------:R-:W-:Y:S08]  /*aa90*/  MUFU.EX2 R156, R156 ;  /* 0x0000009c009c7308 */ /* 0x000ff00000000800 */
[----:B------:R-:W-:Y:S08]  /*aaa0*/  MUFU.EX2 R157, R157 ;  /* 0x0000009d009d7308 */ /* 0x000ff00000000800 */
[----:B------:R-:W-:Y:S08]  /*aab0*/  MUFU.EX2 R84, R84 ;  /* 0x0000005400547308 */ /* 0x000ff00000000800 */
[----:B------:R-:W-:Y:S08]  /*aac0*/  MUFU.EX2 R85, R85 ;  /* 0x0000005500557308 */ /* 0x000ff00000000800 */
[----:B------:R-:W-:Y:S01]  /*aad0*/  MUFU.EX2 R86, R86 ;  /* 0x0000005600567308 */ /* 0x000fe20000000800 */
[----:B-1----:R-:W-:-:S02]  /*aae0*/  FADD2.RM R106, R72.F32x2.HI_LO, 12582912 ;  /* 0x4b400000486a744b */ /* 0x002fc40000204000 */
[----:B------:R-:W-:Y:S02]  /*aaf0*/  FADD2.RM R108, R74.F32x2.HI_LO, 12582912 ;  /* 0x4b4000004a6c744b */ /* 0x000fe40000204000 */
[----:B------:R-:W-:-:S03]  /*ab00*/  FFMA2 R102, R76.F32x2.HI_LO, UR5.F32, R163.F32 ;  /* 0x000000054c667c49 */ /* 0x000fc600092000a3 */
[----:B------:R-:W-:Y:S01]  /*ab10*/  MUFU.EX2 R100, R68 ;  /* 0x0000004400647308 */ /* 0x000fe20000000800 */
[----:B------:R-:W-:Y:S02]  /*ab20*/  FADD2 R76, R108.F32x2.HI_LO, -12582912 ;  /* 0xcb4000006c4c744b */ /* 0x000fe40000200000 */
[----:B------:R-:W-:Y:S02]  /*ab30*/  FFMA2 R104, R78.F32x2.HI_LO, UR5.F32, R163.F32 ;  /* 0x000000054e687c49 */ /* 0x000fe400092000a3 */
[----:B------:R-:W-:Y:S02]  /*ab40*/  FADD2 R74, R74.F32x2.HI_LO, -R76.F32x2.HI_LO ;  /* 0x8000004c4a4a724b */ /* 0x000fe40000000000 */
[--C-:B------:R-:W-:Y:S01]  /*ab50*/  FFMA2 R76, R98.F32x2.HI_LO, UR5.F32, R163.reuse.F32 ;  /* 0x00000005624c7c49 */ /* 0x100fe200092000a3 */
[----:B------:R1:W-:Y:S01]  /*ab60*/  MUFU.EX2 R101, R69 ;  /* 0x0000004500657308 */ /* 0x0003e20000000800 */
[--C-:B------:R-:W-:Y:S02]  /*ab70*/  FFMA2 R98, R94.F32x2.HI_LO, UR5.F32, R163.reuse.F32 ;  /* 0x000000055e627c49 */ /* 0x100fe400092000a3 */
[--C-:B------:R-:W-:Y:S01]  /*ab80*/  FFMA2 R110, R36.F32x2.HI_LO, UR5.F32, R163.reuse.F32 ;  /* 0x00000005246e7c49 */ /* 0x100fe200092000a3 */
[----:B------:R-:W-:Y:S01]  /*ab90*/  FMNMX R76, R76, -127, !PT ;  /* 0xc2fe00004c4c7809 */ /* 0x000fe20007800000 */
[--C-:B------:R-:W-:Y:S01]  /*aba0*/  FFMA2 R36, R42.F32x2.HI_LO, UR5.F32, R163.reuse.F32 ;  /* 0x000000052a247c49 */ /* 0x100fe200092000a3 */
[----:B------:R-:W-:Y:S01]  /*abb0*/  FMNMX R77, R77, -127, !PT ;  /* 0xc2fe00004d4d7809 */ /* 0x000fe20007800000 */
[--C-:B------:R-:W-:Y:S01]  /*abc0*/  FFMA2 R42, R48.F32x2.HI_LO, UR5.F32, R163.reuse.F32 ;  /* 0x00000005302a7c49 */ /* 0x100fe200092000a3 */
[----:B------:R-:W-:Y:S01]  /*abd0*/  MUFU.EX2 R102, R102 ;  /* 0x0000006600667308 */ /* 0x000fe20000000800 */
[----:B------:R-:W-:-:S02]  /*abe0*/  FFMA2 R114, R40.F32x2.HI_LO, UR5.F32, R163.F32 ;  /* 0x0000000528727c49 */ /* 0x000fc400092000a3 */
[--C-:B------:R-:W-:Y:S01]  /*abf0*/  FFMA2 R40, R50.F32x2.HI_LO, UR5.F32, R163.reuse.F32 ;  /* 0x0000000532287c49 */ /* 0x100fe200092000a3 */
[----:B------:R-:W-:Y:S01]  /*ac00*/  FMNMX R42, R42, -127, !PT ;  /* 0xc2fe00002a2a7809 */ /* 0x000fe20007800000 */
[--C-:B------:R-:W-:Y:S01]  /*ac10*/  FFMA2 R112, R38.F32x2.HI_LO, UR5.F32, R163.reuse.F32 ;  /* 0x0000000526707c49 */ /* 0x100fe200092000a3 */
[----:B------:R-:W-:Y:S01]  /*ac20*/  FMNMX R43, R43, -127, !PT ;  /* 0xc2fe00002b2b7809 */ /* 0x000fe20007800000 */
[----:B------:R-:W-:Y:S01]  /*ac30*/  FFMA2 R38, R64.F32x2.HI_LO, UR5.F32, R163.F32 ;  /* 0x0000000540267c49 */ /* 0x000fe200092000a3 */
[----:B------:R-:W2:Y:S01]  /*ac40*/  MUFU.EX2 R103, R103 ;  /* 0x0000006700677308 */ /* 0x000ea20000000800 */
[----:B-1----:R-:W-:Y:S01]  /*ac50*/  FADD2 R68, R106.F32x2.HI_LO, -12582912 ;  /* 0xcb4000006a44744b */ /* 0x002fe20000200000 */
[----:B------:R-:W-:Y:S02]  /*ac60*/  FMNMX R40, R40, -127, !PT ;  /* 0xc2fe000028287809 */ /* 0x000fe40007800000 */
[----:B------:R-:W-:Y:S01]  /*ac70*/  FMNMX R41, R41, -127, !PT ;  /* 0xc2fe000029297809 */ /* 0x000fe20007800000 */
[----:B------:R-:W-:Y:S01]  /*ac80*/  FADD2 R72, R72.F32x2.HI_LO, -R68.F32x2.HI_LO ;  /* 0x800000444848724b */ /* 0x000fe20000000000 */
[----:B------:R-:W-:Y:S01]  /*ac90*/  FMNMX R38, R38, -127, !PT ;  /* 0xc2fe000026267809 */ /* 0x000fe20007800000 */
[----:B------:R-:W-:Y:S01]  /*aca0*/  FADD2 R68, R96.F32x2.HI_LO, -12582912 ;  /* 0xcb4000006044744b */ /* 0x000fe20000200000 */
[----:B------:R-:W-:Y:S01]  /*acb0*/  MUFU.EX2 R104, R104 ;  /* 0x0000006800687308 */ /* 0x000fe20000000800 */
[----:B------:R-:W-:-:S02]  /*acc0*/  FMNMX R39, R39, -127, !PT ;  /* 0xc2fe000027277809 */ /* 0x000fc40007800000 */
[----:B------:R-:W-:Y:S02]  /*acd0*/  FADD2 R70, R70.F32x2.HI_LO, -R68.F32x2.HI_LO ;  /* 0x800000444646724b */ /* 0x000fe40000000000 */
[----:B------:R-:W-:Y:S02]  /*ace0*/  FFMA2 R68, R74.F32x2.HI_LO, R164.F32, 0.22756439447402954102 ;  /* 0x3e6906a44a447449 */ /* 0x000fe400012000a4 */
[----:B------:R-:W-:Y:S01]  /*acf0*/  FADD2.RM R64, R38.F32x2.HI_LO, 12582912 ;  /* 0x4b4000002640744b */ /* 0x000fe20000204000 */
[----:B------:R-:W1:Y:S01]  /*ad00*/  MUFU.EX2 R105, R105 ;  /* 0x0000006900697308 */ /* 0x000e620000000800 */
[----:B------:R-:W-:-:S04]  /*ad10*/  FFMA2 R68, R68.F32x2.HI_LO, R74.F32x2.HI_LO, 0.69514614343643188477 ;  /* 0x3f31f51944447449 */ /* 0x000fc8000020004a */
[----:B------:R-:W-:Y:S02]  /*ad20*/  FFMA2 R74, R68.F32x2.HI_LO, R74.F32x2.HI_LO, 1 ;  /* 0x3f800000444a7449 */ /* 0x000fe4000020004a */
[----:B------:R-:W-:Y:S01]  /*ad30*/  FFMA2 R68, R72.F32x2.HI_LO, R164.F32, 0.22756439447402954102 ;  /* 0x3e6906a448447449 */ /* 0x000fe200012000a4 */
[----:B------:R-:W-:Y:S01]  /*ad40*/  MUFU.EX2 R87, R87 ;  /* 0x0000005700577308 */ /* 0x000fe20000000800 */
[----:B------:R-:W-:Y:S02]  /*ad50*/  IMAD R108, R108, 0x800000, R74 ;  /* 0x008000006c6c7824 */ /* 0x000fe400078e024a */
[-C--:B------:R-:W-:Y:S02]  /*ad60*/  FFMA2 R68, R68.F32x2.HI_LO, R72.reuse.F32x2.HI_LO, 0.69514614343643188477 ;  /* 0x3f31f51944447449 */ /* 0x080fe40000200048 */
[----:B------:R-:W-:Y:S02]  /*ad70*/  IMAD R109, R109, 0x800000, R75 ;  /* 0x008000006d6d7824 */ /* 0x000fe400078e024b */
[----:B------:R-:W-:Y:S01]  /*ad80*/  FFMA2 R72, R68.F32x2.HI_LO, R72.F32x2.HI_LO, 1 ;  /* 0x3f80000044487449 */ /* 0x000fe20000200048 */
[----:B------:R-:W-:Y:S01]  /*ad90*/  MUFU.EX2 R88, R88 ;  /* 0x0000005800587308 */ /* 0x000fe20000000800 */
[----:B------:R-:W-:Y:S01]  /*ada0*/  FFMA2 R68, R70.F32x2.HI_LO, R164.F32, 0.22756439447402954102 ;  /* 0x3e6906a446447449 */ /* 0x000fe200012000a4 */
[----:B------:R-:W-:Y:S01]  /*adb0*/  F2FP.BF16.F32.PACK_AB R74, R109, R108 ;  /* 0x0000006c6d4a723e */ /* 0x000fe200000010ff */
[----:B------:R-:W-:Y:S01]  /*adc0*/  IMAD R106, R106, 0x800000, R72 ;  /* 0x008000006a6a7824 */ /* 0x000fe200078e0248 */
[----:B--2---:R-:W-:Y:S01]  /*add0*/  F2FP.BF16.F32.PACK_AB R72, R103, R102 ;  /* 0x000000666748723e */ /* 0x004fe200000010ff */
[----:B------:R-:W-:-:S02]  /*ade0*/  FFMA2 R68, R68.F32x2.HI_LO, R70.F32x2.HI_LO, 0.69514614343643188477 ;  /* 0x3f31f51944447449 */ /* 0x000fc40000200046 */
[----:B------:R-:W-:Y:S01]  /*adf0*/  IMAD R107, R107, 0x800000, R73 ;  /* 0x008000006b6b7824 */ /* 0x000fe200078e0249 */
[----:B-1----:R-:W-:Y:S01]  /*ae00*/  F2FP.BF16.F32.PACK_AB R73, R105, R104 ;  /* 0x000000686949723e */ /* 0x002fe200000010ff */
[----:B------:R-:W1:Y:S01]  /*ae10*/  MUFU.EX2 R89, R89 ;  /* 0x0000005900597308 */ /* 0x000e620000000800 */
[----:B------:R-:W-:Y:S02]  /*ae20*/  FFMA2 R70, R68.F32x2.HI_LO, R70.F32x2.HI_LO, 1 ;  /* 0x3f80000044467449 */ /* 0x000fe40000200046 */
[----:B------:R-:W-:Y:S01]  /*ae30*/  FADD2.RM R68, R76.F32x2.HI_LO, 12582912 ;  /* 0x4b4000004c44744b */ /* 0x000fe20000204000 */
[----:B------:R-:W-:Y:S01]  /*ae40*/  F2FP.BF16.F32.PACK_AB R75, R107, R106 ;  /* 0x0000006a6b4b723e */ /* 0x000fe200000010ff */
[----:B------:R-:W-:Y:S01]  /*ae50*/  IMAD R96, R96, 0x800000, R70 ;  /* 0x0080000060607824 */ /* 0x000fe200078e0246 */
[----:B------:R-:W-:Y:S01]  /*ae60*/  F2FP.BF16.F32.PACK_AB R70, R157, R156 ;  /* 0x0000009c9d46723e */ /* 0x000fe200000010ff */
[----:B------:R-:W-:Y:S01]  /*ae70*/  FADD2 R78, R68.F32x2.HI_LO, -12582912 ;  /* 0xcb400000444e744b */ /* 0x000fe20000200000 */
[----:B------:R-:W-:Y:S01]  /*ae80*/  MUFU.EX2 R90, R90 ;  /* 0x0000005a005a7308 */ /* 0x000fe20000000800 */
[----:B------:R-:W-:Y:S01]  /*ae90*/  IMAD R97, R97, 0x800000, R71 ;  /* 0x0080000061617824 */ /* 0x000fe200078e0247 */
[----:B------:R-:W-:Y:S01]  /*aea0*/  F2FP.BF16.F32.PACK_AB R71, R101, R100 ;  /* 0x000000646547723e */ /* 0x000fe200000010ff */
[----:B------:R-:W-:-:S03]  /*aeb0*/  FADD2 R76, R76.F32x2.HI_LO, -R78.F32x2.HI_LO ;  /* 0x8000004e4c4c724b */ /* 0x000fc60000000000 */
[----:B------:R-:W-:Y:S01]  /*aec0*/  F2FP.BF16.F32.PACK_AB R82, R97, R96 ;  /* 0x000000606152723e */ /* 0x000fe200000010ff */
[----:B------:R-:W-:Y:S01]  /*aed0*/  FFMA2 R78, R76.F32x2.HI_LO, R164.F32, 0.22756439447402954102 ;  /* 0x3e6906a44c4e7449 */ /* 0x000fe200012000a4 */
[----:B------:R-:W2:Y:S03]  /*aee0*/  MUFU.EX2 R91, R91 ;  /* 0x0000005b005b7308 */ /* 0x000ea60000000800 */
[----:B------:R-:W-:-:S04]  /*aef0*/  FFMA2 R78, R78.F32x2.HI_LO, R76.F32x2.HI_LO, 0.69514614343643188477 ;  /* 0x3f31f5194e4e7449 */ /* 0x000fc8000020004c */
[----:B------:R-:W-:Y:S01]  /*af00*/  FFMA2 R76, R78.F32x2.HI_LO, R76.F32x2.HI_LO, 1 ;  /* 0x3f8000004e4c7449 */ /* 0x000fe2000020004c */
[----:B------:R-:W-:Y:S01]  /*af10*/  MUFU.EX2 R92, R92 ;  /* 0x0000005c005c7308 */ /* 0x000fe20000000800 */
[----:B-1----:R-:W-:Y:S02]  /*af20*/  F2FP.BF16.F32.PACK_AB R78, R89, R88 ;  /* 0x00000058594e723e */ /* 0x002fe400000010ff */
[----:B------:R-:W-:Y:S01]  /*af30*/  IMAD R94, R68, 0x800000, R76 ;  /* 0x00800000445e7824 */ /* 0x000fe200078e024c */
[----:B------:R-:W-:Y:S01]  /*af40*/  F2FP.BF16.F32.PACK_AB R68, R151, R150 ;  /* 0x000000969744723e */ /* 0x000fe200000010ff */
[----:B------:R-:W-:Y:S01]  /*af50*/  IMAD R95, R69, 0x800000, R77 ;  /* 0x00800000455f7824 */ /* 0x000fe200078e024d */
[----:B------:R-:W-:Y:S02]  /*af60*/  F2FP.BF16.F32.PACK_AB R69, R153, R152 ;  /* 0x000000989945723e */ /* 0x000fe400000010ff */
[----:B------:R-:W1:Y:S01]  /*af70*/  MUFU.EX2 R93, R93 ;  /* 0x0000005d005d7308 */ /* 0x000e620000000800 */
[----:B------:R-:W-:-:S02]  /*af80*/  F2FP.BF16.F32.PACK_AB R76, R85, R84 ;  /* 0x00000054554c723e */ /* 0x000fc400000010ff */
[----:B------:R-:W-:Y:S02]  /*af90*/  F2FP.BF16.F32.PACK_AB R77, R87, R86 ;  /* 0x00000056574d723e */ /* 0x000fe400000010ff */
[----:B--2---:R-:W-:Y:S02]  /*afa0*/  F2FP.BF16.F32.PACK_AB R79, R91, R90 ;  /* 0x0000005a5b4f723e */ /* 0x004fe400000010ff */
[----:B------:R-:W-:Y:S01]  /*afb0*/  F2FP.BF16.F32.PACK_AB R83, R95, R94 ;  /* 0x0000005e5f53723e */ /* 0x000fe200000010ff */
[----:B------:R-:W-:Y:S08]  /*afc0*/  MUFU.EX2 R98, R98 ;  /* 0x0000006200627308 */ /* 0x000ff00000000800 */
[----:B------:R-:W2:Y:S01]  /*afd0*/  MUFU.EX2 R99, R99 ;  /* 0x0000006300637308 */ /* 0x000ea20000000800 */
[----:B-1----:R-:W-:-:S07]  /*afe0*/  F2FP.BF16.F32.PACK_AB R80, R93, R92 ;  /* 0x0000005c5d50723e */ /* 0x002fce00000010ff */
[----:B------:R-:W-:Y:S08]  /*aff0*/  MUFU.EX2 R110, R110 ;  /* 0x0000006e006e7308 */ /* 0x000ff00000000800 */
[----:B------:R-:W-:Y:S01]  /*b000*/  MUFU.EX2 R111, R111 ;  /* 0x0000006f006f7308 */ /* 0x000fe20000000800 */
[----:B--2---:R-:W-:-:S04]  /*b010*/  F2FP.BF16.F32.PACK_AB R81, R99, R98 ;  /* 0x000000626351723e */ /* 0x004fc800000010ff */
        /* <DEDUP_REMOVED lines=13> */
[--C-:B------:R-:W-:Y:S02]  /*b0f0*/  FFMA2 R44, R66.F32x2.HI_LO, UR5.F32, R163.reuse.F32 ;  /* 0x00000005422c7c49 */ /* 0x100fe400092000a3 */
[--C-:B------:R-:W-:Y:S02]  /*b100*/  FFMA2 R72, R46.F32x2.HI_LO, UR5.F32, R163.reuse.F32 ;  /* 0x000000052e487c49 */ /* 0x100fe400092000a3 */
[--C-:B------:R-:W-:Y:S01]  /*b110*/  FFMA2 R66, R62.F32x2.HI_LO, UR5.F32, R163.reuse.F32 ;  /* 0x000000053e427c49 */ /* 0x100fe200092000a3 */
[----:B------:R-:W-:Y:S01]  /*b120*/  FMNMX R44, R44, -127, !PT ;  /* 0xc2fe00002c2c7809 */ /* 0x000fe20007800000 */
[--C-:B------:R-:W-:Y:S01]  /*b130*/  FFMA2 R78, R4.F32x2.HI_LO, UR5.F32, R163.reuse.F32 ;  /* 0x00000005044e7c49 */ /* 0x100fe200092000a3 */
[----:B------:R1:W-:Y:S01]  /*b140*/  MUFU.EX2 R69, R37 ;  /* 0x0000002500457308 */ /* 0x0003e20000000800 */
[----:B------:R-:W-:Y:S01]  /*b150*/  FMNMX R45, R45, -127, !PT ;  /* 0xc2fe00002d2d7809 */ /* 0x000fe20007800000 */
[----:B------:R-:W-:-:S02]  /*b160*/  FFMA2 R80, R6.F32x2.HI_LO, UR5.F32, R163.F32 ;  /* 0x0000000506507c49 */ /* 0x000fc400092000a3 */
[----:B------:R-:W-:-:S04]  /*b170*/  FFMA2 R82, R8.F32x2.HI_LO, UR5.F32, R163.F32 ;  /* 0x0000000508527c49 */ /* 0x000fc800092000a3 */
[----:B------:R-:W-:Y:S08]  /*b180*/  MUFU.EX2 R70, R70 ;  /* 0x0000004600467308 */ /* 0x000ff00000000800 */
[----:B------:R-:W2:Y:S01]  /*b190*/  MUFU.EX2 R71, R71 ;  /* 0x0000004700477308 */ /* 0x000ea20000000800 */
[----:B-1----:R-:W-:-:S04]  /*b1a0*/  FADD2 R36, R76.F32x2.HI_LO, -12582912 ;  /* 0xcb4000004c24744b */ /* 0x002fc80000200000 */
[----:B------:R-:W-:Y:S02]  /*b1b0*/  FADD2 R42, R42.F32x2.HI_LO, -R36.F32x2.HI_LO ;  /* 0x800000242a2a724b */ /* 0x000fe40000000000 */
[----:B------:R-:W-:Y:S01]  /*b1c0*/  FADD2 R36, R74.F32x2.HI_LO, -12582912 ;  /* 0xcb4000004a24744b */ /* 0x000fe20000200000 */
[----:B------:R-:W-:Y:S03]  /*b1d0*/  MUFU.EX2 R72, R72 ;  /* 0x0000004800487308 */ /* 0x000fe60000000800 */
[----:B------:R-:W-:Y:S02]  /*b1e0*/  FADD2 R40, R40.F32x2.HI_LO, -R36.F32x2.HI_LO ;  /* 0x800000242828724b */ /* 0x000fe40000000000 */
[----:B------:R-:W-:-:S03]  /*b1f0*/  FADD2 R36, R64.F32x2.HI_LO, -12582912 ;  /* 0xcb4000004024744b */ /* 0x000fc60000200000 */
[----:B------:R-:W1:Y:S01]  /*b200*/  MUFU.EX2 R73, R73 ;  /* 0x0000004900497308 */ /* 0x000e620000000800 */
[----:B------:R-:W-:Y:S02]  /*b210*/  FADD2 R38, R38.F32x2.HI_LO, -R36.F32x2.HI_LO ;  /* 0x800000242626724b */ /* 0x000fe40000000000 */
[----:B------:R-:W-:-:S04]  /*b220*/  FFMA2 R36, R42.F32x2.HI_LO, R164.F32, 0.22756439447402954102 ;  /* 0x3e6906a42a247449 */ /* 0x000fc800012000a4 */
[-C--:B------:R-:W-:Y:S01]  /*b230*/  FFMA2 R36, R36.F32x2.HI_LO, R42.reuse.F32x2.HI_LO, 0.69514614343643188477 ;  /* 0x3f31f51924247449 */ /* 0x080fe2000020002a */
[----:B------:R-:W3:Y:S03]  /*b240*/  MUFU.EX2 R55, R55 ;  /* 0x0000003700377308 */ /* 0x000ee60000000800 */
[----:B------:R-:W-:Y:S02]  /*b250*/  FFMA2 R42, R36.F32x2.HI_LO, R42.F32x2.HI_LO, 1 ;  /* 0x3f800000242a7449 */ /* 0x000fe4000020002a */
[----:B------:R-:W-:Y:S02]  /*b260*/  FFMA2 R36, R40.F32x2.HI_LO, R164.F32, 0.22756439447402954102 ;  /* 0x3e6906a428247449 */ /* 0x000fe400012000a4 */
[----:B------:R-:W-:Y:S01]  /*b270*/  IMAD R76, R76, 0x800000, R42 ;  /* 0x008000004c4c7824 */ /* 0x000fe200078e022a */
[----:B------:R-:W-:Y:S01]  /*b280*/  MUFU.EX2 R56, R56 ;  /* 0x0000003800387308 */ /* 0x000fe20000000800 */
[----:B------:R-:W-:-:S02]  /*b290*/  FFMA2 R36, R36.F32x2.HI_LO, R40.F32x2.HI_LO, 0.69514614343643188477 ;  /* 0x3f31f51924247449 */ /* 0x000fc40000200028 */
[----:B------:R-:W-:Y:S02]  /*b2a0*/  IMAD R77, R77, 0x800000, R43 ;  /* 0x008000004d4d7824 */ /* 0x000fe400078e022b */
[----:B------:R-:W-:Y:S02]  /*b2b0*/  FFMA2 R40, R36.F32x2.HI_LO, R40.F32x2.HI_LO, 1 ;  /* 0x3f80000024287449 */ /* 0x000fe40000200028 */
[----:B------:R-:W-:Y:S01]  /*b2c0*/  FADD2.RM R36, R44.F32x2.HI_LO, 12582912 ;  /* 0x4b4000002c24744b */ /* 0x000fe20000204000 */
[----:B------:R-:W4:Y:S01]  /*b2d0*/  MUFU.EX2 R57, R57 ;  /* 0x0000003900397308 */ /* 0x000f220000000800 */
[----:B------:R-:W-:Y:S01]  /*b2e0*/  IMAD R74, R74, 0x800000, R40 ;  /* 0x008000004a4a7824 */ /* 0x000fe200078e0228 */
[----:B--2---:R-:W-:Y:S01]  /*b2f0*/  F2FP.BF16.F32.PACK_AB R40, R71, R70 ;  /* 0x000000464728723e */ /* 0x004fe200000010ff */
[----:B------:R-:W-:Y:S02]  /*b300*/  FADD2 R46, R36.F32x2.HI_LO, -12582912 ;  /* 0xcb400000242e744b */ /* 0x000fe40000200000 */
[----:B------:R-:W-:Y:S01]  /*b310*/  IMAD R75, R75, 0x800000, R41 ;  /* 0x008000004b4b7824 */ /* 0x000fe200078e0229 */
[----:B-1----:R-:W-:Y:S01]  /*b320*/  F2FP.BF16.F32.PACK_AB R41, R73, R72 ;  /* 0x000000484929723e */ /* 0x002fe200000010ff */
[----:B------:R-:W-:Y:S01]  /*b330*/  FADD2 R44, R44.F32x2.HI_LO, -R46.F32x2.HI_LO ;  /* 0x8000002e2c2c724b */ /* 0x000fe20000000000 */
[----:B------:R-:W-:Y:S01]  /*b340*/  MUFU.EX2 R58, R58 ;  /* 0x0000003a003a7308 */ /* 0x000fe20000000800 */
[----:B------:R-:W-:Y:S01]  /*b350*/  FFMA2 R46, R38.F32x2.HI_LO, R164.F32, 0.22756439447402954102 ;  /* 0x3e6906a4262e7449 */ /* 0x000fe200012000a4 */
[----:B------:R-:W-:-:S02]  /*b360*/  F2FP.BF16.F32.PACK_AB R42, R77, R76 ;  /* 0x0000004c4d2a723e */ /* 0x000fc400000010ff */
[----:B------:R-:W-:Y:S01]  /*b370*/  F2FP.BF16.F32.PACK_AB R43, R75, R74 ;  /* 0x0000004a4b2b723e */ /* 0x000fe200000010ff */
[----:B------:R-:W-:-:S03]  /*b380*/  FFMA2 R46, R46.F32x2.HI_LO, R38.F32x2.HI_LO, 0.69514614343643188477 ;  /* 0x3f31f5192e2e7449 */ /* 0x000fc60000200026 */
[----:B------:R-:W1:Y:S01]  /*b390*/  MUFU.EX2 R59, R59 ;  /* 0x0000003b003b7308 */ /* 0x000e620000000800 */
[----:B------:R-:W-:Y:S02]  /*b3a0*/  FFMA2 R38, R46.F32x2.HI_LO, R38.F32x2.HI_LO, 1 ;  /* 0x3f8000002e267449 */ /* 0x000fe40000200026 */
[----:B------:R-:W-:Y:S02]  /*b3b0*/  FFMA2 R46, R44.F32x2.HI_LO, R164.F32, 0.22756439447402954102 ;  /* 0x3e6906a42c2e7449 */ /* 0x000fe400012000a4 */
[----:B------:R-:W-:Y:S01]  /*b3c0*/  IMAD R64, R64, 0x800000, R38 ;  /* 0x0080000040407824 */ /* 0x000fe200078e0226 */
[----:B------:R-:W-:Y:S01]  /*b3d0*/  F2FP.BF16.F32.PACK_AB R38, R115, R114 ;  /* 0x000000727326723e */ /* 0x000fe200000010ff */
[----:B------:R-:W-:Y:S01]  /*b3e0*/  FFMA2 R46, R46.F32x2.HI_LO, R44.F32x2.HI_LO, 0.69514614343643188477 ;  /* 0x3f31f5192e2e7449 */ /* 0x000fe2000020002c */
[----:B------:R-:W-:Y:S01]  /*b3f0*/  MUFU.EX2 R60, R60 ;  /* 0x0000003c003c7308 */ /* 0x000fe20000000800 */
[----:B------:R-:W-:Y:S01]  /*b400*/  IMAD R65, R65, 0x800000, R39 ;  /* 0x0080000041417824 */ /* 0x000fe200078e0227 */
[----:B------:R-:W-:Y:S01]  /*b410*/  F2FP.BF16.F32.PACK_AB R39, R69, R68 ;  /* 0x000000444527723e */ /* 0x000fe200000010ff */
[----:B------:R-:W-:Y:S01]  /*b420*/  FFMA2 R62, R46.F32x2.HI_LO, R44.F32x2.HI_LO, 1 ;  /* 0x3f8000002e3e7449 */ /* 0x000fe2000020002c */
[----:B------:R-:W-:-:S02]  /*b430*/  F2FP.BF16.F32.PACK_AB R44, R53, R52 ;  /* 0x00000034352c723e */ /* 0x000fc400000010ff */
[----:B---3--:R-:W-:Y:S01]  /*b440*/  F2FP.BF16.F32.PACK_AB R45, R55, R54 ;  /* 0x00000036372d723e */ /* 0x008fe200000010ff */
[----:B------:R-:W-:Y:S01]  /*b450*/  IMAD R62, R36, 0x800000, R62 ;  /* 0x00800000243e7824 */ /* 0x000fe200078e023e */
[----:B------:R-:W2:Y:S01]  /*b460*/  MUFU.EX2 R61, R61 ;  /* 0x0000003d003d7308 */ /* 0x000ea20000000800 */
[----:B------:R-:W-:Y:S01]  /*b470*/  IMAD R63, R37, 0x800000, R63 ;  /* 0x00800000253f7824 */ /* 0x000fe200078e023f */
[----:B------:R-:W-:Y:S02]  /*b480*/  F2FP.BF16.F32.PACK_AB R36, R111, R110 ;  /* 0x0000006e6f24723e */ /* 0x000fe400000010ff */
[----:B------:R-:W-:Y:S02]  /*b490*/  F2FP.BF16.F32.PACK_AB R37, R113, R112 ;  /* 0x000000707125723e */ /* 0x000fe400000010ff */
[----:B----4-:R-:W-:Y:S02]  /*b4a0*/  F2FP.BF16.F32.PACK_AB R46, R57, R56 ;  /* 0x00000038392e723e */ /* 0x010fe400000010ff */
[----:B------:R-:W-:Y:S01]  /*b4b0*/  MUFU.EX2 R66, R66 ;  /* 0x0000004200427308 */ /* 0x000fe20000000800 */
[----:B-1----:R-:W-:-:S02]  /*b4c0*/  F2FP.BF16.F32.PACK_AB R47, R59, R58 ;  /* 0x0000003a3b2f723e */ /* 0x002fc400000010ff */
[----:B------:R-:W-:Y:S02]  /*b4d0*/  F2FP.BF16.F32.PACK_AB R50, R65, R64 ;  /* 0x000000404132723e */ /* 0x000fe400000010ff */
[----:B------:R-:W-:-:S03]  /*b4e0*/  F2FP.BF16.F32.PACK_AB R51, R63, R62 ;  /* 0x0000003e3f33723e */ /* 0x000fc600000010ff */
[----:B------:R-:W1:Y:S01]  /*b4f0*/  MUFU.EX2 R67, R67 ;  /* 0x0000004300437308 */ /* 0x000e620000000800 */
[----:B--2---:R-:W-:-:S07]  /*b500*/  F2FP.BF16.F32.PACK_AB R48, R61, R60 ;  /* 0x0000003c3d30723e */ /* 0x004fce00000010ff */
[----:B------:R-:W-:Y:S08]  /*b510*/  MUFU.EX2 R78, R78 ;  /* 0x0000004e004e7308 */ /* 0x000ff00000000800 */
[----:B------:R-:W2:Y:S01]  /*b520*/  MUFU.EX2 R79, R79 ;  /* 0x0000004f004f7308 */ /* 0x000ea20000000800 */
[----:B-1----:R-:W-:-:S04]  /*b530*/  F2FP.BF16.F32.PACK_AB R49, R67, R66 ;  /* 0x000000424331723e */ /* 0x002fc800000010ff */
[----:B------:R1:W-:Y:S01]  /*b540*/  STTM.x16 tmem[UR4], R36 ;  /* 0x00000024000079ed */ /* 0x0003e20008240004 */
[----:B------:R-:W-:Y:S01]  /*b550*/  R2UR UR4, R159 ;  /* 0x000000009f0472ca */ /* 0x000fe200000e0000 */
[----:B------:R-:W3:Y:S01]  /*b560*/  FENCE.VIEW.ASYNC.T ;  /* 0x00000000000073c6 */ /* 0x000ee20000000200 */
[----:B------:R-:W-:Y:S08]  /*b570*/  MUFU.EX2 R80, R80 ;  /* 0x0000005000507308 */ /* 0x000ff00000000800 */
[----:B------:R-:W4:Y:S01]  /*b580*/  MUFU.EX2 R81, R81 ;  /* 0x0000005100517308 */ /* 0x000f220000000800 */
[----:B--2---:R-:W-:-:S07]  /*b590*/  F2FP.BF16.F32.PACK_AB R4, R79, R78 ;  /* 0x0000004e4f04723e */ /* 0x004fce00000010ff */
[----:B------:R-:W-:Y:S08]  /*b5a0*/  MUFU.EX2 R82, R82 ;  /* 0x0000005200527308 */ /* 0x000ff00000000800 */
[----:B------:R-:W2:Y:S01]  /*b5b0*/  MUFU.EX2 R83, R83 ;  /* 0x0000005300537308 */ /* 0x000ea20000000800 */
[----:B----4-:R-:W-:-:S07]  /*b5c0*/  F2FP.BF16.F32.PACK_AB R5, R81, R80 ;  /* 0x000000505105723e */ /* 0x010fce00000010ff */
[----:B------:R-:W-:Y:S08]  /*b5d0*/  MUFU.EX2 R20, R20 ;  /* 0x0000001400147308 */ /* 0x000ff00000000800 */
[----:B------:R-:W4:Y:S01]  /*b5e0*/  MUFU.EX2 R21, R21 ;  /* 0x0000001500157308 */ /* 0x000f220000000800 */
[----:B--2---:R-:W-:-:S07]  /*b5f0*/  F2FP.BF16.F32.PACK_AB R6, R83, R82 ;  /* 0x000000525306723e */ /* 0x004fce00000010ff */
[----:B------:R-:W-:Y:S01]  /*b600*/  MUFU.EX2 R22, R22 ;  /* 0x0000001600167308 */ /* 0x000fe20000000800 */
[--C-:B-1----:R-:W-:Y:S02]  /*b610*/  FFMA2 R38, R12.F32x2.HI_LO, UR5.F32, R163.reuse.F32 ;  /* 0x000000050c267c49 */ /* 0x102fe400092000a3 */
[----:B------:R-:W-:Y:S02]  /*b620*/  IMAD.MOV.U32 R46, RZ, RZ, 0x1 ;  /* 0x00000001ff2e7424 */ /* 0x000fe400078e00ff */
[--C-:B------:R-:W-:Y:S02]  /*b630*/  FFMA2 R40, R14.F32x2.HI_LO, UR5.F32, R163.reuse.F32 ;  /* 0x000000050e287c49 */ /* 0x100fe400092000a3 */
[--C-:B------:R-:W-:Y:S01]  /*b640*/  FFMA2 R42, R16.F32x2.HI_LO, UR5.F32, R163.reuse.F32 ;  /* 0x00000005102a7c49 */ /* 0x100fe200092000a3 */
[----:B---3--:R1:W-:Y:S01]  /*b650*/  SYNCS.ARRIVE.TRANS64.ART0 RZ, [UR7+0xa8], R46 ;  /* 0x0000a82effff79a7 */ /* 0x0083e20008500007 */
[----:B------:R-:W-:Y:S01]  /*b660*/  FFMA2 R44, R18.F32x2.HI_LO, UR5.F32, R163.F32 ;  /* 0x00000005122c7c49 */ /* 0x000fe200092000a3 */
[----:B------:R-:W-:Y:S01]  /*b670*/  MUFU.EX2 R36, R10 ;  /* 0x0000000a00247308 */ /* 0x000fe20000000800 */
[----:B----4-:R-:W-:-:S07]  /*b680*/  F2FP.BF16.F32.PACK_AB R12, R21, R20 ;  /* 0x00000014150c723e */ /* 0x010fce00000010ff */
[----:B------:R-:W2:Y:S08]  /*b690*/  MUFU.EX2 R37, R11 ;  /* 0x0000000b00257308 */ /* 0x000eb00000000800 */
[----:B------:R-:W-:Y:S08]  /*b6a0*/  MUFU.EX2 R38, R38 ;  /* 0x0000002600267308 */ /* 0x000ff00000000800 */
[----:B------:R-:W3:Y:S01]  /*b6b0*/  MUFU.EX2 R39, R39 ;  /* 0x0000002700277308 */ /* 0x000ee20000000800 */
[----:B--2---:R-:W-:-:S07]  /*b6c0*/  F2FP.BF16.F32.PACK_AB R7, R37, R36 ;  /* 0x000000242507723e */ /* 0x004fce00000010ff */
[----:B------:R-:W-:Y:S08]  /*b6d0*/  MUFU.EX2 R40, R40 ;  /* 0x0000002800287308 */ /* 0x000ff00000000800 */
[----:B------:R-:W2:Y:S01]  /*b6e0*/  MUFU.EX2 R41, R41 ;  /* 0x0000002900297308 */ /* 0x000ea20000000800 */
[----:B---3--:R-:W-:-:S07]  /*b6f0*/  F2FP.BF16.F32.PACK_AB R8, R39, R38 ;  /* 0x000000262708723e */ /* 0x008fce00000010ff */
[----:B------:R-:W-:Y:S08]  /*b700*/  MUFU.EX2 R42, R42 ;  /* 0x0000002a002a7308 */ /* 0x000ff00000000800 */
[----:B------:R-:W3:Y:S01]  /*b710*/  MUFU.EX2 R43, R43 ;  /* 0x0000002b002b7308 */ /* 0x000ee20000000800 */
[----:B--2---:R-:W-:-:S07]  /*b720*/  F2FP.BF16.F32.PACK_AB R9, R41, R40 ;  /* 0x000000282909723e */ /* 0x004fce00000010ff */
[----:B------:R-:W-:Y:S08]  /*b730*/  MUFU.EX2 R44, R44 ;  /* 0x0000002c002c7308 */ /* 0x000ff00000000800 */
[----:B------:R-:W2:Y:S01]  /*b740*/  MUFU.EX2 R45, R45 ;  /* 0x0000002d002d7308 */ /* 0x000ea20000000800 */
[----:B---3--:R-:W-:-:S07]  /*b750*/  F2FP.BF16.F32.PACK_AB R10, R43, R42 ;  /* 0x0000002a2b0a723e */ /* 0x008fce00000010ff */
[----:B------:R-:W3:Y:S08]  /*b760*/  MUFU.EX2 R23, R23 ;  /* 0x0000001700177308 */ /* 0x000ef00000000800 */
[----:B------:R-:W-:Y:S01]  /*b770*/  MUFU.EX2 R24, R24 ;  /* 0x0000001800187308 */ /* 0x000fe20000000800 */
[----:B--2---:R-:W-:-:S07]  /*b780*/  F2FP.BF16.F32.PACK_AB R11, R45, R44 ;  /* 0x0000002c2d0b723e */ /* 0x004fce00000010ff */
        /* <DEDUP_REMOVED lines=16> */
[----:B--2---:R-:W-:Y:S02]  /*b890*/  F2FP.BF16.F32.PACK_AB R18, R33, R32 ;  /* 0x000000202112723e */ /* 0x004fe400000010ff */
[----:B---3--:R-:W-:-:S04]  /*b8a0*/  F2FP.BF16.F32.PACK_AB R19, R35, R34 ;  /* 0x000000222313723e */ /* 0x008fc800000010ff */
[----:B------:R1:W-:Y:S01]  /*b8b0*/  STTM.x16 tmem[UR4], R4 ;  /* 0x00000004000079ed */ /* 0x0003e20008240004 */
[----:B------:R-:W-:Y:S01]  /*b8c0*/  USHF.L.U32 UR4, UR10, 0x1f, URZ ;  /* 0x0000001f0a047899 */ /* 0x000fe200080006ff */
[----:B------:R-:W2:Y:S02]  /*b8d0*/  FENCE.VIEW.ASYNC.T ;  /* 0x00000000000073c6 */ /* 0x000ea40000000200 */
[----:B--2---:R-:W-:-:S03]  /*b8e0*/  NOP ;  /* 0x0000000000007918 */ /* 0x004fc60000000000 */
[----:B------:R-:W-:Y:S01]  /*b8f0*/  IMAD.U32 R47, RZ, RZ, UR4 ;  /* 0x00000004ff2f7e24 */ /* 0x000fe2000f8e00ff */
[----:B------:R1:W-:Y:S03]  /*b900*/  @P0 SYNCS.ARRIVE.TRANS64.ART0 RZ, [UR7+0xb0], R46 ;  /* 0x0000b02effff09a7 */ /* 0x0003e60008500007 */
[----:B------:R-:W2:Y:S02]  /*b910*/  SYNCS.PHASECHK.TRANS64.TRYWAIT P0, [UR7+0xd8], R47 ;  /* 0x0000d82fff0075a7 */ /* 0x000ea40008001107 */
[----:B-12---:R-:W-:Y:S05]  /*b920*/  @!P0 BRA `(.L_x_47) ;  /* 0x0000002400648947 */ /* 0x006fea0003800000 */
.L_x_105:
[----:B------:R-:W-:Y:S01]  /*b930*/  MOV R5, UR9 ;  /* 0x0000000900057c02 */ /* 0x000fe20008000f00 */
[----:B-1----:R-:W-:Y:S01]  /*b940*/  FMUL R4, R165, R132 ;  /* 0x00000084a5047220 */ /* 0x002fe20000400000 */
[----:B------:R-:W-:Y:S01]  /*b950*/  FADD2 R136, R136.F32x2.HI_LO, R144.F32x2.HI_LO ;  /* 0x000000908888724b */ /* 0x000fe20000000000 */
[----:B------:R-:W-:Y:S01]  /*b960*/  UIADD3 UR8, UPT, UPT, UR8, 0x1, URZ ;  /* 0x0000000108087890 */ /* 0x000fe2000fffe0ff */
[----:B------:R-:W-:Y:S01]  /*b970*/  FADD2 R138, R138.F32x2.HI_LO, R146.F32x2.HI_LO ;  /* 0x000000928a8a724b */ /* 0x000fe20000000000 */
[----:B------:R-:W-:Y:S01]  /*b980*/  MOV R162, R155 ;  /* 0x0000009b00a27202 */ /* 0x000fe20000000f00 */
[----:B------:R-:W-:Y:S01]  /*b990*/  FADD2 R4, R4.F32x2.HI_LO, R134.F32x2.HI_LO ;  /* 0x000000860404724b */ /* 0x000fe20000000000 */
[----:B------:R-:W-:Y:S01]  /*b9a0*/  UISETP.NE.AND UP0, UPT, UR8, URZ, UPT ;  /* 0x000000ff0800728c */ /* 0x000fe2000bf05270 */
        /* <DEDUP_REMOVED lines=65> */
.L_x_45:
[----:B-1----:R-:W1:Y:S01]  /*bdc0*/  S2R R4, SR_TID.X ;  /* 0x0000000000047919 */ /* 0x002e620000002100 */
[----:B------:R-:W2:Y:S01]  /*bdd0*/  S2UR UR4, SR_CgaCtaId ;  /* 0x00000000000479c3 */ /* 0x000ea20000008800 */
[----:B------:R-:W-:Y:S01]  /*bde0*/  UMOV UR5, 0x400 ;  /* 0x0000040000057882 */ /* 0x000fe20000000000 */
[----:B------:R-:W-:Y:S01]  /*bdf0*/  MOV R3, UR13 ;  /* 0x0000000d00037c02 */ /* 0x000fe20008000f00 */
[----:B--2---:R-:W-:Y:S01]  /*be00*/  ULEA UR4, UR4, UR5, 0x18 ;  /* 0x0000000504047291 */ /* 0x004fe2000f8ec0ff */
[----:B-1----:R-:W-:-:S05]  /*be10*/  IMAD.SHL.U32 R4, R4, 0x4, RZ ;  /* 0x0000000404047824 */ /* 0x002fca00078e00ff */
[----:B------:R-:W-:-:S05]  /*be20*/  LOP3.LUT R4, R4, 0x1fc, RZ, 0xc0, !PT ;  /* 0x000001fc04047812 */ /* 0x000fca00078ec0ff */
[----:B------:R1:W-:Y:S04]  /*be30*/  STS [R4+UR4+0x11c], R132 ;  /* 0x00011c8404007988 */ /* 0x0003e80008000804 */
[----:B------:R1:W-:Y:S01]  /*be40*/  STS [R4+UR4+0x31c], R155 ;  /* 0x00031c9b04007988 */ /* 0x0003e20008000804 */
[----:B------:R1:W-:Y:S06]  /*be50*/  BAR.ARV R3, 0x40 ;  /* 0x000100030000751d */ /* 0x0003ec0000002000 */
.L_x_37:
[----:B-12---:R-:W1:Y:S01]  /*be60*/  S2R R4, SR_CgaCtaId ;  /* 0x0000000000047919 */ /* 0x006e620000008800 */
[----:B------:R-:W-:Y:S01]  /*be70*/  USHF.L.U32 UR4, UR10, 0x1f, URZ ;  /* 0x0000001f0a047899 */ /* 0x000fe200080006ff */
[----:B------:R-:W-:-:S04]  /*be80*/  MOV R3, 0x400 ;  /* 0x0000040000037802 */ /* 0x000fc80000000f00 */
[----:B-1----:R-:W-:Y:S01]  /*be90*/  LEA R4, R4, R3, 0x18 ;  /* 0x0000000304047211 */ /* 0x002fe200078ec0ff */
[----:B------:R-:W-:-:S04]  /*bea0*/  IMAD.U32 R3, RZ, RZ, UR4 ;  /* 0x00000004ff037e24 */ /* 0x000fc8000f8e00ff */
[----:B------:R-:W1:Y:S02]  /*beb0*/  SYNCS.PHASECHK.TRANS64.TRYWAIT P0, [R4+URZ+0xd8], R3 ;  /* 0x0000d803040075a7 */ /* 0x000e6400080011ff */
[----:B-1----:R-:W-:Y:S05]  /*bec0*/  @!P0 BRA `(.L_x_49) ;  /* 0x00000020001c8947 */ /* 0x002fea0003800000 */
.L_x_107:
[----:B------:R-:W-:Y:S06]  /*bed0*/  BAR.ARV 0x2, 0x120 ;  /* 0x0084800000007b1d */ /* 0x000fec0000002000 */
.L_x_3:
[----:B------:R-:W-:-:S13]  /*bee0*/  R2UR UR4, R0 ;  /* 0x00000000000472ca */ /* 0x000fda00000e0000 */
[----:B------:R-:W-:-:S04]  /*bef0*/  ULOP3.LUT UR4, UR4, 0xfffffffc, URZ, 0xc0, !UPT ;  /* 0xfffffffc04047892 */ /* 0x000fc8000f8ec0ff */
[----:B------:R-:W-:-:S06]  /*bf00*/  UISETP.NE.AND UP0, UPT, UR4, 0x8, UPT ;  /* 0x000000080400788c */ /* 0x000fcc000bf05270 */
[----:B------:R-:W-:-:S13]  /*bf10*/  PLOP3.LUT P0, PT, PT, PT, UP0, 0x80, 0x8 ;  /* 0x000000000008781c */ /* 0x000fda0003f0f008 */
[----:B-1-3--:R-:W-:Y:S05]  /*bf20*/  @P0 EXIT ;  /* 0x000000000000094d */ /* 0x00afea0003800000 */
[----:B------:R-:W-:-:S08]  /*bf30*/  NOP ;  /* 0x0000000000007918 */ /* 0x000fd00000000000 */
[----:B------:R-:W1:-:S00]  /*bf40*/  USETMAXREG.DEALLOC.CTAPOOL 0x40 ;  /* 0x00000040000079c8 */ /* 0x000e4000080e0500 */
[----:B------:R-:W3:Y:S01]  /*bf50*/  S2UR UR11, SR_CTAID.X ;  /* 0x00000000000b79c3 */ /* 0x000ee20000002500 */
[----:B------:R-:W3:Y:S01]  /*bf60*/  LDCU UR4, c[0x0][0x640] ;  /* 0x0000c800ff0477ac */ /* 0x000ee20008000800 */
[----:B-1----:R-:W1:Y:S01]  /*bf70*/  S2R R3, SR_TID.X ;  /* 0x0000000000037919 */ /* 0x002e620000002100 */
[----:B------:R-:W-:Y:S02]  /*bf80*/  IMAD.MOV.U32 R2, RZ, RZ, 0x1 ;  /* 0x00000001ff027424 */ /* 0x000fe400078e00ff */
[----:B------:R-:W-:Y:S01]  /*bf90*/  HFMA2 R6, -RZ, RZ, 0, 5.9604644775390625e-08 ;  /* 0x00000001ff067431 */ /* 0x000fe200000001ff */
[----:B------:R-:W4:Y:S01]  /*bfa0*/  LDCU.U8 UR8, c[0x0][0x644] ;  /* 0x0000c880ff0877ac */ /* 0x000f220008000000 */
[----:B------:R-:W5:Y:S01]  /*bfb0*/  LDCU.U8 UR7, c[0x0][0x645] ;  /* 0x0000c8a0ff0777ac */ /* 0x000f620008000000 */
[----:B------:R-:W2:Y:S01]  /*bfc0*/  LDCU UR6, c[0x0][0x654] ;  /* 0x0000ca80ff0677ac */ /* 0x000ea20008000800 */
[----:B------:R-:W1:Y:S01]  /*bfd0*/  LDCU.U8 UR12, c[0x0][0x639] ;  /* 0x0000c720ff0c77ac */ /* 0x000e620008000000 */
[----:B------:R-:W1:Y:S01]  /*bfe0*/  LDCU.U8 UR14, c[0x0][0x638] ;  /* 0x0000c700ff0e77ac */ /* 0x000e620008000000 */
[----:B---3--:R-:W-:Y:S01]  /*bff0*/  UIMAD.WIDE.U32 UR4, UR11, UR4, URZ ;  /* 0x000000040b0472a5 */ /* 0x008fe2000f8e00ff */
[----:B------:R-:W3:Y:S03]  /*c000*/  LDCU.U8 UR15, c[0x0][0x650] ;  /* 0x0000ca00ff0f77ac */ /* 0x000ee60008000000 */
[----:B------:R-:W-:Y:S01]  /*c010*/  UIADD3 UR4, UPT, UPT, -UR5, UR11, URZ ;  /* 0x0000000b05047290 */ /* 0x000fe2000fffe1ff */
[----:B------:R-:W2:Y:S01]  /*c020*/  LDCU.U8 UR13, c[0x0][0x651] ;  /* 0x0000ca20ff0d77ac */ /* 0x000ea20008000000 */
[C---:B-1----:R-:W-:Y:S01]  /*c030*/  IMAD.SHL.U32 R5, R3.reuse, 0x20, RZ ;  /* 0x0000002003057824 */ /* 0x042fe200078e00ff */
[----:B------:R-:W-:Y:S01]  /*c040*/  LOP3.LUT R36, R3, 0x7f, RZ, 0xc0, !PT ;  /* 0x0000007f03247812 */ /* 0x000fe200078ec0ff */
[----:B----4-:R-:W-:Y:S01]  /*c050*/  USHF.R.U32.HI UR4, URZ, UR8, UR4 ;  /* 0x00000008ff047299 */ /* 0x010fe20008011604 */
[----:B------:R-:W1:Y:S02]  /*c060*/  LDCU.64 UR8, c[0x0][0x630] ;  /* 0x0000c600ff0877ac */ /* 0x000e640008000a00 */
[----:B------:R-:W-:-:S02]  /*c070*/  LOP3.LUT R5, R5, 0x3e0, RZ, 0xc0, !PT ;  /* 0x000003e005057812 */ /* 0x000fc400078ec0ff */
[----:B--2---:R-:W-:Y:S01]  /*c080*/  SHF.R.U32.HI R4, RZ, 0x5, R36 ;  /* 0x00000005ff047819 */ /* 0x004fe20000011624 */
[----:B------:R-:W-:-:S04]  /*c090*/  UIADD3 UR4, UPT, UPT, UR5, UR4, URZ ;  /* 0x0000000405047290 */ /* 0x000fc8000fffe0ff */
[----:B-----5:R-:W-:Y:S01]  /*c0a0*/  USHF.R.U32.HI UR10, URZ, UR7, UR4 ;  /* 0x00000007ff0a7299 */ /* 0x020fe20008011604 */
[----:B------:R-:W-:Y:S01]  /*c0b0*/  IMAD R38, R4, 0x400, R5 ;  /* 0x0000040004267824 */ /* 0x000fe200078e0205 */
[----:B------:R-:W2:Y:S02]  /*c0c0*/  LDCU UR7, c[0x0][0x63c] ;  /* 0x0000c780ff0777ac */ /* 0x000ea40008000800 */
[----:B------:R-:W-:Y:S02]  /*c0d0*/  UISETP.GE.AND UP0, UPT, UR10, UR6, UPT ;  /* 0x000000060a00728c */ /* 0x000fe4000bf06270 */
[----:B------:R-:W-:Y:S02]  /*c0e0*/  UIADD3 UR4, UPT, UPT, -UR10, URZ, URZ ;  /* 0x000000ff0a047290 */ /* 0x000fe4000fffe1ff */
[----:B---3--:R-:W-:Y:S01]  /*c0f0*/  USEL UR6, UR14, UR15, !UP0 ;  /* 0x0000000f0e067287 */ /* 0x008fe2000c000000 */
[----:B------:R-:W3:Y:S03]  /*c100*/  LDCU.64 UR14, c[0x0][0x620] ;  /* 0x0000c400ff0e77ac */ /* 0x000ee60008000a00 */
[----:B------:R-:W-:-:S03]  /*c110*/  ULOP3.LUT UR6, UR6, 0xff, URZ, 0xc0, !UPT ;  /* 0x000000ff06067892 */ /* 0x000fc6000f8ec0ff */
[----:B-1----:R-:W1:Y:S01]  /*c120*/  @UP0 LDCU UR9, c[0x0][0x64c] ;  /* 0x0000c980ff0907ac */ /* 0x002e620008000800 */
[----:B--2---:R-:W-:Y:S01]  /*c130*/  UIMAD UR7, UR4, UR7, UR11 ;  /* 0x00000007040772a4 */ /* 0x004fe2000f8e020b */
[----:B------:R-:W2:Y:S03]  /*c140*/  @UP0 LDCU UR8, c[0x0][0x648] ;  /* 0x0000c900ff0807ac */ /* 0x000ea60008000800 */
[----:B-1----:R-:W-:Y:S02]  /*c150*/  UIMAD.WIDE.U32 UR4, UR7, UR9, URZ ;  /* 0x00000009070472a5 */ /* 0x002fe4000f8e00ff */
[----:B------:R-:W-:Y:S02]  /*c160*/  USEL UR9, UR12, UR13, !UP0 ;  /* 0x0000000d0c097287 */ /* 0x000fe4000c000000 */
[----:B------:R-:W-:Y:S01]  /*c170*/  UIADD3 UR4, UPT, UPT, UR7, -UR5, URZ ;  /* 0x8000000507047290 */ /* 0x000fe2000fffe0ff */
[----:B------:R-:W1:Y:S03]  /*c180*/  LDCU.U8 UR12, c[0x0][0x62c] ;  /* 0x0000c580ff0c77ac */ /* 0x000e660008000000 */
[----:B------:R-:W-:-:S02]  /*c190*/  USHF.R.U32.HI UR4, URZ, UR6, UR4 ;  /* 0x00000006ff047299 */ /* 0x000fc40008011604 */
[----:B------:R-:W-:-:S03]  /*c1a0*/  ULOP3.LUT UR6, UR9, 0xff, URZ, 0xc0, !UPT ;  /* 0x000000ff09067892 */ /* 0x000fc6000f8ec0ff */
[----:B------:R-:W4:Y:S01]  /*c1b0*/  S2UR UR9, SR_CgaCtaId ;  /* 0x00000000000979c3 */ /* 0x000f220000008800 */
[----:B------:R-:W-:Y:S01]  /*c1c0*/  UIADD3 UR4, UPT, UPT, UR5, UR4, URZ ;  /* 0x0000000405047290 */ /* 0x000fe2000fffe0ff */
[----:B------:R-:W5:Y:S03]  /*c1d0*/  LDCU UR5, c[0x0][0x628] ;  /* 0x0000c500ff0577ac */ /* 0x000f660008000800 */
[----:B------:R-:W-:-:S03]  /*c1e0*/  USHF.R.U32.HI UR18, URZ, UR6, UR4 ;  /* 0x00000006ff127299 */ /* 0x000fc60008011604 */
[----:B------:R-:W-:Y:S01]  /*c1f0*/  UMOV UR6, 0x400 ;  /* 0x0000040000067882 */ /* 0x000fe20000000000 */
[----:B------:R-:W-:-:S04]  /*c200*/  UIADD3 UR4, UPT, UPT, -UR18, URZ, URZ ;  /* 0x000000ff12047290 */ /* 0x000fc8000fffe1ff */
[----:B--2---:R-:W-:Y:S01]  /*c210*/  UIMAD UR4, UR8, UR4, UR7 ;  /* 0x00000004080472a4 */ /* 0x004fe2000f8e0207 */
[----:B------:R-:W2:Y:S03]  /*c220*/  LDCU UR8, c[0x0][0x60c] ;  /* 0x0000c180ff0877ac */ /* 0x000ea60008000800 */
[----:B---3--:R-:W-:Y:S02]  /*c230*/  UIMAD UR7, UR10, UR14, UR4 ;  /* 0x0000000e0a0772a4 */ /* 0x008fe4000f8e0204 */
[----:B----4-:R-:W-:Y:S01]  /*c240*/  ULEA UR6, UR9, UR6, 0x18 ;  /* 0x0000000609067291 */ /* 0x010fe2000f8ec0ff */
[----:B------:R-:W-:Y:S01]  /*c250*/  BAR.SYNC.DEFER_BLOCKING 0x2, 0x120 ;  /* 0x0084800000007b1d */ /* 0x000fe20000010000 */
[----:B-----5:R-:W-:-:S04]  /*c260*/  UIMAD.WIDE.U32 UR4, UR7, UR5, URZ ;  /* 0x00000005070472a5 */ /* 0x020fc8000f8e00ff */
[----:B------:R-:W-:-:S04]  /*c270*/  UIADD3 UR4, UPT, UPT, UR7, -UR5, URZ ;  /* 0x8000000507047290 */ /* 0x000fc8000fffe0ff */
[----:B-1----:R-:W-:Y:S01]  /*c280*/  USHF.R.U32.HI UR4, URZ, UR12, UR4 ;  /* 0x0000000cff047299 */ /* 0x002fe20008011604 */
[----:B------:R-:W1:Y:S01]  /*c290*/  LDCU.U8 UR12, c[0x0][0x62d] ;  /* 0x0000c5a0ff0c77ac */ /* 0x000e620008000000 */
[----:B--2---:R-:W-:Y:S02]  /*c2a0*/  UISETP.GE.AND UP0, UPT, UR11, UR8, UPT ;  /* 0x000000080b00728c */ /* 0x004fe4000bf06270 */
[----:B------:R-:W-:Y:S01]  /*c2b0*/  UIADD3 UR4, UPT, UPT, UR5, UR4, URZ ;  /* 0x0000000405047290 */ /* 0x000fe2000fffe0ff */
[----:B------:R2:W-:Y:S03]  /*c2c0*/  SYNCS.ARRIVE.TRANS64.ART0 RZ, [UR6+0xa8], R2 ;  /* 0x0000a802ffff79a7 */ /* 0x0005e60008500006 */
[----:B-1----:R-:W-:-:S04]  /*c2d0*/  USHF.R.U32.HI UR13, URZ, UR12, UR4 ;  /* 0x0000000cff0d7299 */ /* 0x002fc80008011604 */
[----:B------:R-:W-:-:S04]  /*c2e0*/  UIADD3 UR4, UPT, UPT, -UR13, URZ, URZ ;  /* 0x000000ff0d047290 */ /* 0x000fc8000fffe1ff */
[----:B------:R-:W-:Y:S01]  /*c2f0*/  UIMAD UR15, UR4, UR15, UR7 ;  /* 0x0000000f040f72a4 */ /* 0x000fe2000f8e0207 */
[----:B--2---:R-:W-:Y:S11]  /*c300*/  BRA.U UP0, `(.L_x_50) ;  /* 0x0000001100247547 */ /* 0x004ff6000b800000 */
[----:B------:R-:W-:Y:S01]  /*c310*/  R2UR UR4, R0 ;  /* 0x00000000000472ca */ /* 0x000fe200000e0000 */
[----:B------:R-:W1:Y:S01]  /*c320*/  LDCU UR5, c[0x0][0x614] ;  /* 0x0000c280ff0577ac */ /* 0x000e620008000800 */
[----:B------:R-:W-:Y:S01]  /*c330*/  MOV R7, UR6 ;  /* 0x0000000600077c02 */ /* 0x000fe20008000f00 */
[----:B------:R-:W-:Y:S01]  /*c340*/  IMAD.SHL.U32 R0, R4, 0x200000, RZ ;  /* 0x0020000004007824 */ /* 0x000fe200078e00ff */
[----:B------:R-:W2:Y:S02]  /*c350*/  LDCU UR11, c[0x0][0x38c] ;  /* 0x00007180ff0b77ac */ /* 0x000ea40008000800 */
[----:B------:R-:W-:Y:S01]  /*c360*/  IADD3 R38, PT, PT, R7, 0x800, R38 ;  /* 0x0000080007267810 */ /* 0x000fe20007ffe026 */
[----:B------:R-:W3:Y:S06]  /*c370*/  LDCU UR8, c[0x0][0x380] ;  /* 0x00007000ff0877ac */ /* 0x000eec0008000800 */
[----:B------:R-:W-:Y:S01]  /*c380*/  ULOP3.LUT UR4, UR4, 0x3, URZ, 0xc0, !UPT ;  /* 0x0000000304047892 */ /* 0x000fe2000f8ec0ff */
[----:B------:R-:W-:Y:S01]  /*c390*/  UMOV UR20, 0x0 ;  /* 0x0000000000147882 */ /* 0x000fe20000000000 */
[----:B------:R-:W-:-:S02]  /*c3a0*/  UMOV UR21, 0x1 ;  /* 0x0000000100157882 */ /* 0x000fc40000000000 */
[----:B------:R-:W-:Y:S02]  /*c3b0*/  UIADD3 UR7, UPT, UPT, UR4, 0x3, URZ ;  /* 0x0000000304077890 */ /* 0x000fe4000fffe0ff */
[----:B-1----:R-:W-:-:S04]  /*c3c0*/  UIADD3 UR5, UPT, UPT, -UR18, UR5, URZ ;  /* 0x0000000512057290 */ /* 0x002fc8000fffe1ff */
[----:B------:R-:W-:Y:S01]  /*c3d0*/  IMAD.U32 R5, RZ, RZ, UR7 ;  /* 0x00000007ff057e24 */ /* 0x000fe2000f8e00ff */
[----:B--2---:R-:W-:Y:S02]  /*c3e0*/  UISETP.GT.AND UP0, UPT, UR11, URZ, UPT ;  /* 0x000000ff0b00728c */ /* 0x004fe4000bf04270 */
[----:B------:R-:W-:Y:S02]  /*c3f0*/  UIADD3 UR12, UPT, UPT, UR11, -0x1, URZ ;  /* 0xffffffff0b0c7890 */ /* 0x000fe4000fffe0ff */
[----:B---3--:R-:W-:Y:S01]  /*c400*/  UIADD3 UR4, UPT, UPT, UR11, -UR8, URZ ;  /* 0x800000080b047290 */ /* 0x008fe2000fffe0ff */
[----:B------:R1:W-:Y:S01]  /*c410*/  BAR.SYNC.DEFER_BLOCKING R5, 0x40 ;  /* 0x000100050000751d */ /* 0x0003e20000010000 */
[----:B------:R-:W-:Y:S02]  /*c420*/  UIADD3 UR8, UPT, UPT, -UR11, URZ, URZ ;  /* 0x000000ff0b087290 */ /* 0x000fe4000fffe1ff */
[----:B------:R-:W-:Y:S02]  /*c430*/  ULEA UR4, UR5, UR4, 0x7 ;  /* 0x0000000405047291 */ /* 0x000fe4000f8e38ff */
[----:B------:R-:W-:-:S02]  /*c440*/  USHF.R.S32.HI UR5, URZ, 0x1f, UR8 ;  /* 0x0000001fff057899 */ /* 0x000fc40008011408 */
[----:B------:R-:W-:Y:S02]  /*c450*/  UIADD3 UR9, UPT, UPT, -UR4, URZ, URZ ;  /* 0x000000ff04097290 */ /* 0x000fe4000fffe1ff */
[----:B------:R-:W-:Y:S02]  /*c460*/  ULEA.HI UR11, UR5, -UR11, URZ, 0x7 ;  /* 0x8000000b050b7291 */ /* 0x000fe4000f8f38ff */
[----:B------:R-:W-:Y:S02]  /*c470*/  USHF.R.S32.HI UR5, URZ, 0x1f, UR9 ;  /* 0x0000001fff057899 */ /* 0x000fe40008011409 */
[----:B------:R-:W-:Y:S02]  /*c480*/  UIADD3 UR8, UPT, UPT, UR4, -0x1, URZ ;  /* 0xffffffff04087890 */ /* 0x000fe4000fffe0ff */
[----:B------:R-:W-:Y:S02]  /*c490*/  UISETP.GT.AND UP1, UPT, UR4, URZ, UPT ;  /* 0x000000ff0400728c */ /* 0x000fe4000bf24270 */
[----:B------:R-:W-:-:S02]  /*c4a0*/  USHF.R.S32.HI UR10, URZ, 0x1f, UR12 ;  /* 0x0000001fff0a7899 */ /* 0x000fc4000801140c */
[----:B------:R-:W-:Y:S02]  /*c4b0*/  ULEA.HI UR4, UR5, -UR4, URZ, 0x7 ;  /* 0x8000000405047291 */ /* 0x000fe4000f8f38ff */
[----:B------:R-:W-:Y:S02]  /*c4c0*/  USHF.R.S32.HI UR9, URZ, 0x1f, UR8 ;  /* 0x0000001fff097899 */ /* 0x000fe40008011408 */
[----:B------:R-:W-:Y:S01]  /*c4d0*/  ULEA.HI UR12, UR10, UR12, URZ, 0x7 ;  /* 0x0000000c0a0c7291 */ /* 0x000fe2000f8f38ff */
[----:B------:R1:W-:Y:S01]  /*c4e0*/  SYNCS.ARRIVE.TRANS64.ART0 RZ, [UR6+0xd8], R2 ;  /* 0x0000d802ffff79a7 */ /* 0x0003e20008500006 */
[----:B------:R-:W-:Y:S02]  /*c4f0*/  USHF.R.S32.HI UR4, URZ, 0x7, UR4 ;  /* 0x00000007ff047899 */ /* 0x000fe40008011404 */
[----:B------:R-:W-:Y:S02]  /*c500*/  USHF.R.S32.HI UR10, URZ, 0x7, UR11 ;  /* 0x00000007ff0a7899 */ /* 0x000fe4000801140b */
[----:B------:R-:W-:-:S02]  /*c510*/  ULEA.HI UR5, UR9, UR8, URZ, 0x7 ;  /* 0x0000000809057291 */ /* 0x000fc4000f8f38ff */
[----:B------:R-:W-:Y:S02]  /*c520*/  UIADD3 UR8, UPT, UPT, -UR4, URZ, URZ ;  /* 0x000000ff04087290 */ /* 0x000fe4000fffe1ff */
[----:B------:R-:W-:Y:S02]  /*c530*/  @UP0 UIMAD.WIDE UR16, UR12, 0x2000000, UR20 ;  /* 0x020000000c1008a5 */ /* 0x000fe4000f8e0214 */
[----:B------:R-:W-:Y:S02]  /*c540*/  ULEA.HI.SX32 UR5, UR5, 0x1, 0x19 ;  /* 0x0000000105057891 */ /* 0x000fe4000f8fcaff */
[----:B------:R-:W-:-:S05]  /*c550*/  UIADD3 UR4, UPT, UPT, -UR10, URZ, URZ ;  /* 0x000000ff0a047290 */ /* 0x000fca000fffe1ff */
[----:B------:R-:W-:Y:S02]  /*c560*/  @!UP1 UMOV UR5, UR8 ;  /* 0x0000000800059c82 */ /* 0x000fe40008000000 */
[----:B------:R-:W-:Y:S02]  /*c570*/  @UP0 UMOV UR4, UR17 ;  /* 0x0000001100040c82 */ /* 0x000fe40008000000 */
[----:B------:R-:W-:-:S04]  /*c580*/  UISETP.LT.AND UP0, UPT, UR5, UR4, UPT ;  /* 0x000000040500728c */ /* 0x000fc8000bf01270 */
[----:B------:R-:W-:-:S04]  /*c590*/  USEL UR4, UR5, UR4, UP0 ;  /* 0x0000000405047287 */ /* 0x000fc80008000000 */
[----:B------:R-:W-:-:S09]  /*c5a0*/  UISETP.GE.AND UP0, UPT, UR4, 0x2, UPT ;  /* 0x000000020400788c */ /* 0x000fd2000bf06270 */
[----:B-1----:R-:W-:Y:S05]  /*c5b0*/  BRA.U !UP0, `(.L_x_51) ;  /* 0x0000000508087547 */ /* 0x002fea000b800000 */
[----:B------:R-:W-:Y:S01]  /*c5c0*/  LEA R39, R36, UR6, 0x2 ;  /* 0x0000000624277c11 */ /* 0x000fe2000f8e10ff */
[----:B------:R-:W-:-:S12]  /*c5d0*/  UIADD3 UR5, UPT, UPT, -UR4, URZ, URZ ;  /* 0x000000ff04057290 */ /* 0x000fd8000fffe1ff */
.L_x_53:
[----:B-1----:R-:W-:-:S05]  /*c5e0*/  IMAD.U32 R5, RZ, RZ, UR7 ;  /* 0x00000007ff057e24 */ /* 0x002fca000f8e00ff */
[----:B------:R1:W-:Y:S06]  /*c5f0*/  BAR.SYNC.DEFER_BLOCKING R5, 0x40 ;  /* 0x000100050000751d */ /* 0x0003ec0000010000 */
[----:B--2---:R-:W2:Y:S02]  /*c600*/  LDS R40, [R39+0x11c] ;  /* 0x00011c0027287984 */ /* 0x004ea40000000800 */
[----:B--2---:R-:W-:-:S13]  /*c610*/  FSETP.GEU.AND P0, PT, R40, 1, PT ;  /* 0x3f8000002800780b */ /* 0x004fda0003f0e000 */
[----:B------:R-:W-:-:S04]  /*c620*/  VOTE.ANY R4, PT, !P0 ;  /* 0x0000000000047806 */ /* 0x000fc800040e0100 */
[----:B------:R-:W-:-:S13]  /*c630*/  ISETP.NE.AND P0, PT, R4, RZ, PT ;  /* 0x000000ff0400720c */ /* 0x000fda0003f05270 */
[----:B-1----:R-:W-:Y:S05]  /*c640*/  @!P0 BRA `(.L_x_52) ;  /* 0x0000000000d08947 */ /* 0x002fea0003800000 */
[----:B------:R-:W-:-:S13]  /*c650*/  R2UR UR4, R0 ;  /* 0x00000000000472ca */ /* 0x000fda00000e0000 */
[----:B------:R-:W1:Y:S02]  /*c660*/  LDTM.x16 R4, tmem[UR4+0x100] ;  /* 0x00010004000479ee */ /* 0x000e640008240000 */
[-C--:B-1----:R-:W-:Y:S02]  /*c670*/  FMUL2 R4, R4.F32x2.HI_LO, R40.reuse.F32 ;  /* 0x000000280404724a */ /* 0x082fe40001000000 */
[-C--:B------:R-:W-:Y:S02]  /*c680*/  FMUL2 R6, R6.F32x2.HI_LO, R40.reuse.F32 ;  /* 0x000000280606724a */ /* 0x080fe40001000000 */
[-C--:B------:R-:W-:Y:S02]  /*c690*/  FMUL2 R8, R8.F32x2.HI_LO, R40.reuse.F32 ;  /* 0x000000280808724a */ /* 0x080fe40001000000 */
[-C--:B------:R-:W-:Y:S02]  /*c6a0*/  FMUL2 R10, R10.F32x2.HI_LO, R40.reuse.F32 ;  /* 0x000000280a0a724a */ /* 0x080fe40001000000 */
[----:B------:R-:W-:-:S02]  /*c6b0*/  FMUL2 R12, R12.F32x2.HI_LO, R40.F32 ;  /* 0x000000280c0c724a */ /* 0x000fc40001000000 */
[-C--:B------:R-:W-:Y:S02]  /*c6c0*/  FMUL2 R14, R14.F32x2.HI_LO, R40.reuse.F32 ;  /* 0x000000280e0e724a */ /* 0x080fe40001000000 */
[-C--:B------:R-:W-:Y:S02]  /*c6d0*/  FMUL2 R16, R16.F32x2.HI_LO, R40.reuse.F32 ;  /* 0x000000281010724a */ /* 0x080fe40001000000 */
[----:B------:R-:W-:-:S04]  /*c6e0*/  FMUL2 R18, R18.F32x2.HI_LO, R40.F32 ;  /* 0x000000281212724a */ /* 0x000fc80001000000 */
[----:B------:R-:W-:Y:S01]  /*c6f0*/  STTM.x16 tmem[UR4+0x100], R4 ;  /* 0x00010004000079ed */ /* 0x000fe20008240004 */
        /* <DEDUP_REMOVED lines=39> */
[----:B------:R1:W-:Y:S01]  /*c970*/  STTM.x16 tmem[UR4+0x140], R4 ;  /* 0x00014004000079ed */ /* 0x0003e20008240004 */
[----:B------:R-:W2:Y:S02]  /*c980*/  FENCE.VIEW.ASYNC.T ;  /* 0x00000000000073c6 */ /* 0x000ea40000000200 */
.L_x_52:
[----:B--2---:R2:W-:Y:S01]  /*c990*/  SYNCS.ARRIVE.TRANS64.ART0 RZ, [UR6+0xa8], R2 ;  /* 0x0000a802ffff79a7 */ /* 0x0045e20008500006 */
[----:B------:R-:W-:-:S04]  /*c9a0*/  UIADD3 UR5, UPT, UPT, UR5, 0x1, URZ ;  /* 0x0000000105057890 */ /* 0x000fc8000fffe0ff */
[----:B------:R-:W-:Y:S01]  /*c9b0*/  UISETP.NE.AND UP0, UPT, UR5, -0x1, UPT ;  /* 0xffffffff0500788c */ /* 0x000fe2000bf05270 */
[----:B------:R2:W-:Y:S08]  /*c9c0*/  SYNCS.ARRIVE.TRANS64.ART0 RZ, [UR6+0xd8], R2 ;  /* 0x0000d802ffff79a7 */ /* 0x0005f00008500006 */
[----:B------:R-:W-:Y:S05]  /*c9d0*/  BRA.U UP0, `(.L_x_53) ;  /* 0xfffffffd00007547 */ /* 0x000fea000b83ffff */
.L_x_51:
[----:B-1----:R-:W-:Y:S01]  /*c9e0*/  IMAD.U32 R6, RZ, RZ, UR7 ;  /* 0x00000007ff067e24 */ /* 0x002fe2000f8e00ff */
[----:B------:R-:W-:Y:S02]  /*c9f0*/  LEA R5, R36, UR6, 0x2 ;  /* 0x0000000624057c11 */ /* 0x000fe4000f8e10ff */
[----:B------:R-:W-:Y:S02]  /*ca00*/  MOV R4, 0x80000000 ;  /* 0x8000000000047802 */ /* 0x000fe40000000f00 */
[----:B------:R1:W-:Y:S06]  /*ca10*/  BAR.SYNC.DEFER_BLOCKING R6, 0x40 ;  /* 0x000100060000751d */ /* 0x0003ec0000010000 */
[----:B------:R1:W3:Y:S04]  /*ca20*/  LDS R29, [R5+0x11c] ;  /* 0x00011c00051d7984 */ /* 0x0002e80000000800 */
[----:B------:R1:W4:Y:S01]  /*ca30*/  LDS R28, [R5+0x31c] ;  /* 0x00031c00051c7984 */ /* 0x0003220000000800 */
[----:B------:R1:W-:Y:S01]  /*ca40*/  SYNCS.ARRIVE.TRANS64.ART0 RZ, [UR6+0xd8], R2 ;  /* 0x0000d802ffff79a7 */ /* 0x0003e20008500006 */
[----:B------:R-:W5:Y:S02]  /*ca50*/  SYNCS.PHASECHK.TRANS64.TRYWAIT P0, [UR6+0xc0], RZ ;  /* 0x0000c0ffff0075a7 */ /* 0x000f640008001106 */
[----:B-1-345:R-:W-:Y:S05]  /*ca60*/  @!P0 BRA `(.L_x_54) ;  /* 0x0000001400508947 */ /* 0x03afea0003800000 */
.L_x_108:
[----:B------:R-:W1:Y:S01]  /*ca70*/  SYNCS.PHASECHK.TRANS64.TRYWAIT P0, [UR6+0xe8], R4 ;  /* 0x0000e804ff0075a7 */ /* 0x000e620008001106 */
[C---:B------:R-:W-:Y:S02]  /*ca80*/  FSETP.NE.AND P1, PT, R29.reuse, RZ, PT ;  /* 0x000000ff1d00720b */ /* 0x040fe40003f25000 */
[----:B------:R-:W-:Y:S02]  /*ca90*/  SHF.R.U32.HI R31, RZ, 0x3, R38 ;  /* 0x00000003ff1f7819 */ /* 0x000fe40000011626 */
[----:B------:R-:W-:Y:S02]  /*caa0*/  FSEL R30, R29, 1, P1 ;  /* 0x3f8000001d1e7808 */ /* 0x000fe40000800000 */
[----:B------:R-:W-:Y:S02]  /*cab0*/  R2UR UR4, R0 ;  /* 0x00000000000472ca */ /* 0x000fe400000e0000 */
[----:B------:R-:W-:Y:S02]  /*cac0*/  LOP3.LUT R31, R38, 0x10, R31, 0x78, !PT ;  /* 0x00000010261f7812 */ /* 0x000fe400078e781f */
[----:B------:R-:W3:Y:S02]  /*cad0*/  MUFU.RCP R30, R30 ;  /* 0x0000001e001e7308 */ /* 0x000ee40000001000 */
[----:B-1-3--:R-:W-:Y:S09]  /*cae0*/  @!P0 BRA `(.L_x_55) ;  /* 0x0000001400448947 */ /* 0x00aff20003800000 */
.L_x_110:
[----:B-1----:R-:W1:Y:S01]  /*caf0*/  LDTM.x16 R4, tmem[UR4+0x100] ;  /* 0x00010004000479ee */ /* 0x002e620008240000 */
[----:B------:R-:W-:Y:S01]  /*cb00*/  R2UR UR4, R0 ;  /* 0x00000000000472ca */ /* 0x000fe200000e0000 */
[----:B------:R-:W3:Y:S01]  /*cb10*/  LDCU UR5, c[0x0][0x614] ;  /* 0x0000c280ff0577ac */ /* 0x000ee20008000800 */
[----:B------:R-:W-:Y:S01]  /*cb20*/  LOP3.LUT P0, RZ, R3, 0x4, RZ, 0xc0, !PT ;  /* 0x0000000403ff7812 */ /* 0x000fe2000780c0ff */
[----:B------:R-:W-:Y:S01]  /*cb30*/  VIADD R3, R31, 0x10 ;  /* 0x000000101f037836 */ /* 0x000fe20000000000 */
[----:B------:R-:W4:Y:S01]  /*cb40*/  @P1 MUFU.LG2 R29, R29 ;  /* 0x0000001d001d1308 */ /* 0x000f220000000c00 */
[----:B------:R-:W5:Y:S01]  /*cb50*/  LDCU UR7, c[0x0][0x380] ;  /* 0x00007000ff0777ac */ /* 0x000f620008000800 */
[----:B------:R-:W-:Y:S01]  /*cb60*/  BSSY.RECONVERGENT B0, `(.L_x_50) ;  /* 0x0000083000007945 */ /* 0x000fe20003800200 */
[----:B------:R-:W-:-:S08]  /*cb70*/  MOV R0, 0xff800000 ;  /* 0xff80000000007802 */ /* 0x000fd00000000f00 */
[----:B------:R-:W-:Y:S02]  /*cb80*/  @P0 VIADD R3, R31, 0xfffffff0 ;  /* 0xfffffff01f030836 */ /* 0x000fe40000000000 */
[-C--:B-1----:R-:W-:Y:S02]  /*cb90*/  FMUL2 R10, R10.F32x2.HI_LO, R30.reuse.F32 ;  /* 0x0000001e0a0a724a */ /* 0x082fe40001000000 */
[-C--:B------:R-:W-:Y:S02]  /*cba0*/  FMUL2 R8, R8.F32x2.HI_LO, R30.reuse.F32 ;  /* 0x0000001e0808724a */ /* 0x080fe40001000000 */
[----:B------:R-:W-:Y:S01]  /*cbb0*/  FMUL2 R6, R6.F32x2.HI_LO, R30.F32 ;  /* 0x0000001e0606724a */ /* 0x000fe20001000000 */
[----:B------:R-:W-:Y:S01]  /*cbc0*/  F2FP.BF16.F32.PACK_AB R11, R11, R10 ;  /* 0x0000000a0b0b723e */ /* 0x000fe200000010ff */
        /* <DEDUP_REMOVED lines=10> */
[----:B------:R1:W-:Y:S01]  /*cc70*/  STS.128 [R31], R8 ;  /* 0x000000081f007388 */ /* 0x0003e20000000c00 */
[----:B------:R-:W-:-:S02]  /*cc80*/  F2FP.BF16.F32.PACK_AB R21, R15, R14 ;  /* 0x0000000e0f15723e */ /* 0x000fc400000010ff */
[----:B------:R-:W-:-:S05]  /*cc90*/  F2FP.BF16.F32.PACK_AB R20, R13, R12 ;  /* 0x0000000c0d14723e */ /* 0x000fca00000010ff */
[----:B------:R2:W-:Y:S01]  /*cca0*/  STS.128 [R3], R20 ;  /* 0x0000001403007388 */ /* 0x0005e20000000c00 */
[----:B-1----:R-:W1:Y:S02]  /*ccb0*/  LDTM.x16 R4, tmem[UR4+0x110] ;  /* 0x00011004000479ee */ /* 0x002e640008240000 */
        /* <DEDUP_REMOVED lines=11> */
[----:B--2---:R-:W-:Y:S01]  /*cd70*/  F2FP.BF16.F32.PACK_AB R23, R19, R18 ;  /* 0x000000121317723e */ /* 0x004fe200000010ff */
[----:B------:R-:W-:Y:S01]  /*cd80*/  FMUL2 R12, R12.F32x2.HI_LO, R30.F32 ;  /* 0x0000001e0c0c724a */ /* 0x000fe20001000000 */
[----:B------:R-:W-:Y:S01]  /*cd90*/  F2FP.BF16.F32.PACK_AB R22, R17, R16 ;  /* 0x000000101116723e */ /* 0x000fe200000010ff */
[----:B------:R1:W-:Y:S01]  /*cda0*/  STS.128 [R31+0x1000], R8 ;  /* 0x001000081f007388 */ /* 0x0003e20000000c00 */
[----:B------:R-:W-:-:S02]  /*cdb0*/  F2FP.BF16.F32.PACK_AB R21, R15, R14 ;  /* 0x0000000e0f15723e */ /* 0x000fc400000010ff */
[----:B------:R-:W-:-:S05]  /*cdc0*/  F2FP.BF16.F32.PACK_AB R20, R13, R12 ;  /* 0x0000000c0d14723e */ /* 0x000fca00000010ff */
[----:B------:R-:W-:Y:S01]  /*cdd0*/  STS.128 [R3+0x1000], R20 ;  /* 0x0010001403007388 */ /* 0x000fe20000000c00 */
        /* <DEDUP_REMOVED lines=15> */
[----:B------:R1:W-:Y:S01]  /*ced0*/  STS.128 [R31+0x2000], R8 ;  /* 0x002000081f007388 */ /* 0x0003e20000000c00 */
[----:B------:R-:W-:-:S02]  /*cee0*/  F2FP.BF16.F32.PACK_AB R25, R15, R14 ;  /* 0x0000000e0f19723e */ /* 0x000fc400000010ff */
[----:B------:R-:W-:-:S05]  /*cef0*/  F2FP.BF16.F32.PACK_AB R24, R13, R12 ;  /* 0x0000000c0d18723e */ /* 0x000fca00000010ff */
[----:B------:R2:W-:Y:S01]  /*cf00*/  STS.128 [R3+0x2000], R24 ;  /* 0x0020001803007388 */ /* 0x0005e20000000c00 */
        /* <DEDUP_REMOVED lines=13> */
[----:B------:R-:W-:Y:S01]  /*cfe0*/  FMUL2 R12, R12.F32x2.HI_LO, R30.F32 ;  /* 0x0000001e0c0c724a */ /* 0x000fe20001000000 */
[----:B------:R-:W-:-:S02]  /*cff0*/  F2FP.BF16.F32.PACK_AB R25, R7, R6 ;  /* 0x000000060719723e */ /* 0x000fc400000010ff */
[----:B------:R-:W-:Y:S02]  /*d000*/  F2FP.BF16.F32.PACK_AB R24, R5, R4 ;  /* 0x000000040518723e */ /* 0x000fe400000010ff */
[----:B------:R-:W-:Y:S02]  /*d010*/  F2FP.BF16.F32.PACK_AB R20, R13, R12 ;  /* 0x0000000c0d14723e */ /* 0x000fe400000010ff */
[----:B------:R-:W1:Y:S01]  /*d020*/  LDTM.x16 R4, tmem[UR4+0x140] ;  /* 0x00014004000479ee */ /* 0x000e620008240000 */
[----:B------:R-:W-:Y:S01]  /*d030*/  ULOP3.LUT UR4, URZ, UR18, URZ, 0x33, !UPT ;  /* 0x00000012ff047292 */ /* 0x000fe2000f8e33ff */
[----:B------:R-:W-:Y:S03]  /*d040*/  STS.128 [R31+0x3000], R24 ;  /* 0x003000181f007388 */ /* 0x000fe60000000c00 */
[----:B---3--:R-:W-:Y:S01]  /*d050*/  UIADD3 UR4, UPT, UPT, UR4, UR5, URZ ;  /* 0x0000000504047290 */ /* 0x008fe2000fffe0ff */
[----:B------:R-:W-:Y:S03]  /*d060*/  STS.128 [R3+0x3000], R20 ;  /* 0x0030001403007388 */ /* 0x000fe60000000c00 */
[----:B------:R-:W-:-:S04]  /*d070*/  USHF.L.U32 UR4, UR4, 0x7, URZ ;  /* 0x0000000704047899 */ /* 0x000fc800080006ff */
[----:B-----5:R-:W-:-:S06]  /*d080*/  UIADD3 UR5, UPT, UPT, -UR4, UR7, URZ ;  /* 0x0000000704057290 */ /* 0x020fcc000fffe1ff */
[----:B------:R-:W-:Y:S01]  /*d090*/  ISETP.LT.AND P0, PT, R36, UR5, PT ;  /* 0x0000000524007c0c */ /* 0x000fe2000bf01270 */
        /* <DEDUP_REMOVED lines=14> */
[----:B------:R-:W-:Y:S01]  /*d180*/  STS.128 [R31+0x4000], R8 ;  /* 0x004000081f007388 */ /* 0x000fe20000000c00 */
[----:B------:R-:W-:Y:S01]  /*d190*/  F2FP.BF16.F32.PACK_AB R6, R17, R16 ;  /* 0x000000101106723e */ /* 0x000fe200000010ff */
[----:B------:R-:W4:Y:S01]  /*d1a0*/  @P1 LDC R19, c[0x0][0x600] ;  /* 0x00018000ff131b82 */ /* 0x000f220000000800 */
[----:B------:R-:W-:-:S05]  /*d1b0*/  F2FP.BF16.F32.PACK_AB R5, R15, R14 ;  /* 0x0000000e0f05723e */ /* 0x000fca00000010ff */
[----:B------:R1:W-:Y:S01]  /*d1c0*/  STS.128 [R3+0x4000], R4 ;  /* 0x0040000403007388 */ /* 0x0003e20000000c00 */
[----:B------:R2:W-:Y:S06]  /*d1d0*/  MEMBAR.ALL.CTA ;  /* 0x0000000000007992 */ /* 0x0005ec0000008000 */
[----:B--2---:R-:W2:Y:S01]  /*d1e0*/  FENCE.VIEW.ASYNC.S ;  /* 0x00000000000073c6 */ /* 0x004ea20000000000 */
[----:B----4-:R-:W-:-:S04]  /*d1f0*/  @P1 FFMA R19, R28, R19, R29 ;  /* 0x000000131c131223 */ /* 0x010fc8000000001d */
[----:B------:R-:W-:Y:S01]  /*d200*/  @P1 FMUL R0, R19, 0.69314718246459960938 ;  /* 0x3f31721813001820 */ /* 0x000fe20000400000 */
[----:B--2---:R2:W-:Y:S01]  /*d210*/  SYNCS.ARRIVE.TRANS64.ART0 RZ, [UR6+0xa8], R2 ;  /* 0x0000a802ffff79a7 */ /* 0x0045e20008500006 */
[----:B-1----:R-:W-:Y:S01]  /*d220*/  HFMA2 R6, -RZ, RZ, 0, 0 ;  /* 0x00000000ff067431 */ /* 0x002fe200000001ff */
[----:B------:R2:W-:Y:S01]  /*d230*/  SYNCS.ARRIVE.TRANS64.ART0 RZ, [UR6+0xe0], R2 ;  /* 0x0000e002ffff79a7 */ /* 0x0005e20008500006 */
[----:B------:R-:W-:Y:S05]  /*d240*/  @!P0 BRA `(.L_x_56) ;  /* 0x0000000000508947 */ /* 0x000fea0003800000 */
[----:B------:R-:W1:Y:S01]  /*d250*/  LDC.64 R4, c[0x0][0x3c8] ;  /* 0x0000f200ff047b82 */ /* 0x000e620000000a00 */
[----:B------:R-:W-:Y:S01]  /*d260*/  USHF.R.S32.HI UR5, URZ, 0x1f, UR15 ;  /* 0x0000001fff057899 */ /* 0x000fe2000801140f */
[----:B------:R-:W-:Y:S01]  /*d270*/  MOV R37, RZ ;  /* 0x000000ff00257202 */ /* 0x000fe20000000f00 */
[----:B------:R-:W-:Y:S01]  /*d280*/  USHF.R.S32.HI UR10, URZ, 0x1f, UR13 ;  /* 0x0000001fff0a7899 */ /* 0x000fe2000801140d */
[----:B------:R-:W3:Y:S04]  /*d290*/  LDCU.64 UR8, c[0x0][0x3b0] ;  /* 0x00007600ff0877ac */ /* 0x000ee80008000a00 */
[----:B--2---:R-:W2:Y:S01]  /*d2a0*/  LDC.64 R2, c[0x0][0x3d0] ;  /* 0x0000f400ff027b82 */ /* 0x004ea20000000a00 */
[----:B------:R-:W-:Y:S01]  /*d2b0*/  USHF.R.S32.HI UR7, URZ, 0x1f, UR4 ;  /* 0x0000001fff077899 */ /* 0x000fe20008011404 */
[----:B-1----:R-:W-:-:S04]  /*d2c0*/  IMAD.WIDE.U32 R36, R4, UR15, R36 ;  /* 0x0000000f04247c25 */ /* 0x002fc8000f8e0024 */
[----:B------:R-:W-:Y:S01]  /*d2d0*/  IMAD R4, R4, UR5, RZ ;  /* 0x0000000504047c24 */ /* 0x000fe2000f8e02ff */
[----:B------:R-:W-:-:S03]  /*d2e0*/  IADD3 R8, P0, PT, R36, UR4, RZ ;  /* 0x0000000424087c10 */ /* 0x000fc6000ff1e0ff */
[----:B------:R-:W-:Y:S02]  /*d2f0*/  IMAD R5, R5, UR15, R4 ;  /* 0x0000000f05057c24 */ /* 0x000fe4000f8e0204 */
[C---:B--2---:R-:W-:Y:S01]  /*d300*/  IMAD R4, R2.reuse, UR10, RZ ;  /* 0x0000000a02047c24 */ /* 0x044fe2000f8e02ff */
[----:B------:R-:W1:Y:S02]  /*d310*/  LDCU.64 UR10, c[0x0][0x358] ;  /* 0x00006b00ff0a77ac */ /* 0x000e640008000a00 */
[----:B------:R-:W-:Y:S01]  /*d320*/  IADD3.X R9, PT, PT, R37, UR7, R5, P0, !PT ;  /* 0x0000000725097c10 */ /* 0x000fe200087fe405 */
[----:B------:R-:W-:Y:S02]  /*d330*/  IMAD R3, R3, UR13, R4 ;  /* 0x0000000d03037c24 */ /* 0x000fe4000f8e0204 */
[----:B------:R-:W-:-:S05]  /*d340*/  IMAD.WIDE.U32 R8, R2, UR13, R8 ;  /* 0x0000000d02087c25 */ /* 0x000fca000f8e0008 */
[----:B------:R-:W-:Y:S02]  /*d350*/  IADD3 R3, PT, PT, R9, R3, RZ ;  /* 0x0000000309037210 */ /* 0x000fe40007ffe0ff */
[----:B---3--:R-:W-:-:S04]  /*d360*/  LEA R2, P0, R8, UR8, 0x2 ;  /* 0x0000000808027c11 */ /* 0x008fc8000f8010ff */
[----:B------:R-:W-:-:S05]  /*d370*/  LEA.HI.X R3, R8, UR9, R3, 0x2, P0 ;  /* 0x0000000908037c11 */ /* 0x000fca00080f1403 */
[----:B-1----:R1:W-:Y:S04]  /*d380*/  STG.E desc[UR10][R2.64], R0 ;  /* 0x0000000002007986 */ /* 0x0023e8000c10190a */
.L_x_56:
[----:B------:R-:W-:Y:S05]  /*d390*/  BSYNC.RECONVERGENT B0 ;  /* 0x0000000000007941 */ /* 0x000fea0003800200 */
.L_x_50:
[----:B------:R-:W-:-:S04]  /*d3a0*/  SHF.L.U32 R6, R6, 0x1f, RZ ;  /* 0x0000001f06067819 */ /* 0x000fc800000006ff */
[----:B------:R-:W3:Y:S02]  /*d3b0*/  SYNCS.PHASECHK.TRANS64.TRYWAIT P0, [UR6+0xe8], R6 ;  /* 0x0000e806ff0075a7 */ /* 0x000ee40008001106 */
[----:B---3--:R-:W-:Y:S05]  /*d3c0*/  @!P0 BRA `(.L_x_57) ;  /* 0x0000000c00288947 */ /* 0x008fea0003800000 */
.L_x_112:
[----:B------:R-:W-:Y:S06]  /*d3d0*/  BAR.ARV 0x2, 0x120 ;  /* 0x0084800000007b1d */ /* 0x000fec0000002000 */
[----:B------:R-:W-:Y:S05]  /*d3e0*/  EXIT ;  /* 0x000000000000794d */ /* 0x000fea0003800000 */
.L_x_6:
[----:B------:R-:W-:-:S07]  /*d3f0*/  MOV R4, UR4 ;  /* 0x0000000400047c02 */ /* 0x000fce0008000f00 */
.L_x_58:
[----:B-1----:R1:W2:Y:S02]  /*d400*/  SYNCS.PHASECHK.TRANS64.TRYWAIT P0, [R4+URZ+0xe0], RZ ;  /* 0x0000e0ff040075a7 */ /* 0x0022a400080011ff */
[----:B--2---:R-:W-:Y:S05]  /*d410*/  @!P0 NANOSLEEP.SYNCS 0x989680 ;  /* 0x009896800000895d */ /* 0x004fea0003900000 */
[----:B------:R-:W2:Y:S02]  /*d420*/  @!P0 SYNCS.PHASECHK.TRANS64 P0, [R4+URZ+0xe0], RZ ;  /* 0x0000e0ff040085a7 */ /* 0x000ea400080010ff */
[----:B--2---:R-:W-:Y:S05]  /*d430*/  @!P0 BRA `(.L_x_58) ;  /* 0xfffffffc00f08947 */ /* 0x004fea000383ffff */
[----:B------:R-:W-:Y:S05]  /*d440*/  BRA `(.L_x_59) ;  /* 0xffffff3400e87947 */ /* 0x000fea000383ffff */
.L_x_12:
[----:B------:R-:W-:-:S07]  /*d450*/  MOV R4, UR4 ;  /* 0x0000000400047c02 */ /* 0x000fce0008000f00 */
.L_x_60:
[----:B-1----:R1:W2:Y:S02]  /*d460*/  SYNCS.PHASECHK.TRANS64.TRYWAIT P0, [R4+URZ], RZ ;  /* 0x000000ff040075a7 */ /* 0x0022a400080011ff */
[----:B--2---:R-:W-:Y:S05]  /*d470*/  @!P0 NANOSLEEP.SYNCS 0x989680 ;  /* 0x009896800000895d */ /* 0x004fea0003900000 */
[----:B------:R-:W2:Y:S02]  /*d480*/  @!P0 SYNCS.PHASECHK.TRANS64 P0, [R4+URZ], RZ ;  /* 0x000000ff040085a7 */ /* 0x000ea400080010ff */
[----:B--2---:R-:W-:Y:S05]  /*d490*/  @!P0 BRA `(.L_x_60) ;  /* 0xfffffffc00f08947 */ /* 0x004fea000383ffff */
[----:B------:R-:W-:Y:S05]  /*d4a0*/  BRA `(.L_x_61) ;  /* 0xffffff3c00a87947 */ /* 0x000fea000383ffff */
.L_x_13:
[----:B------:R-:W-:-:S07]  /*d4b0*/  MOV R4, UR4 ;  /* 0x0000000400047c02 */ /* 0x000fce0008000f00 */
.L_x_62:
[----:B-1----:R1:W2:Y:S02]  /*d4c0*/  SYNCS.PHASECHK.TRANS64.TRYWAIT P0, [R4+URZ+0x10], RZ ;  /* 0x000010ff040075a7 */ /* 0x0022a400080011ff */
[----:B--2---:R-:W-:Y:S05]  /*d4d0*/  @!P0 NANOSLEEP.SYNCS 0x989680 ;  /* 0x009896800000895d */ /* 0x004fea0003900000 */
[----:B------:R-:W2:Y:S02]  /*d4e0*/  @!P0 SYNCS.PHASECHK.TRANS64 P0, [R4+URZ+0x10], RZ ;  /* 0x000010ff040085a7 */ /* 0x000ea400080010ff */
[----:B--2---:R-:W-:Y:S05]  /*d4f0*/  @!P0 BRA `(.L_x_62) ;  /* 0xfffffffc00f08947 */ /* 0x004fea000383ffff */
[----:B------:R-:W-:Y:S05]  /*d500*/  BRA `(.L_x_63) ;  /* 0xffffff4000a87947 */ /* 0x000fea000383ffff */
.L_x_15:
[----:B------:R-:W-:Y:S02]  /*d510*/  MOV R9, UR20 ;  /* 0x0000001400097c02 */ /* 0x000fe40008000f00 */
[----:B------:R-:W-:Y:S07]  /*d520*/  MOV R12, R13 ;  /* 0x0000000d000c7202 */ /* 0x000fee0000000f00 */
.L_x_64:
[----:B-1----:R1:W2:Y:S02]  /*d530*/  SYNCS.PHASECHK.TRANS64.TRYWAIT P0, [R9+URZ+0x10], R13 ;  /* 0x0000100d090075a7 */ /* 0x0022a400080011ff */
[----:B--2---:R-:W-:Y:S05]  /*d540*/  @!P0 NANOSLEEP.SYNCS 0x989680 ;  /* 0x009896800000895d */ /* 0x004fea0003900000 */
[----:B------:R-:W2:Y:S02]  /*d550*/  @!P0 SYNCS.PHASECHK.TRANS64 P0, [R9+URZ+0x10], R13 ;  /* 0x0000100d090085a7 */ /* 0x000ea400080010ff */
[----:B--2---:R-:W-:Y:S05]  /*d560*/  @!P0 BRA `(.L_x_64) ;  /* 0xfffffffc00f08947 */ /* 0x004fea000383ffff */
[----:B------:R-:W-:Y:S05]  /*d570*/  BRA `(.L_x_65) ;  /* 0xffffff4400707947 */ /* 0x000fea000383ffff */
.L_x_16:
[----:B------:R-:W-:Y:S02]  /*d580*/  MOV R12, UR7 ;  /* 0x00000007000c7c02 */ /* 0x000fe40008000f00 */
[----:B------:R-:W-:Y:S02]  /*d590*/  MOV R13, UR7 ;  /* 0x00000007000d7c02 */ /* 0x000fe40008000f00 */
[----:B------:R-:W-:Y:S07]  /*d5a0*/  MOV R9, UR4 ;  /* 0x0000000400097c02 */ /* 0x000fee0008000f00 */
.L_x_66:
[----:B-1----:R1:W2:Y:S02]  /*d5b0*/  SYNCS.PHASECHK.TRANS64.TRYWAIT P0, [R9+URZ+0xa8], R13 ;  /* 0x0000a80d090075a7 */ /* 0x0022a400080011ff */
[----:B--2---:R-:W-:Y:S05]  /*d5c0*/  @!P0 NANOSLEEP.SYNCS 0x989680 ;  /* 0x009896800000895d */ /* 0x004fea0003900000 */
[----:B------:R-:W2:Y:S02]  /*d5d0*/  @!P0 SYNCS.PHASECHK.TRANS64 P0, [R9+URZ+0xa8], R13 ;  /* 0x0000a80d090085a7 */ /* 0x000ea400080010ff */
[----:B--2---:R-:W-:Y:S05]  /*d5e0*/  @!P0 BRA `(.L_x_66) ;  /* 0xfffffffc00f08947 */ /* 0x004fea000383ffff */
[----:B------:R-:W-:Y:S05]  /*d5f0*/  BRA `(.L_x_67) ;  /* 0xffffff4400e47947 */ /* 0x000fea000383ffff */
.L_x_17:
[----:B------:R-:W-:Y:S02]  /*d600*/  MOV R12, UR7 ;  /* 0x00000007000c7c02 */ /* 0x000fe40008000f00 */
[----:B------:R-:W-:Y:S02]  /*d610*/  MOV R13, UR7 ;  /* 0x00000007000d7c02 */ /* 0x000fe40008000f00 */
[----:B------:R-:W-:Y:S07]  /*d620*/  MOV R9, UR4 ;  /* 0x0000000400097c02 */ /* 0x000fee0008000f00 */
.L_x_68:
[----:B-1----:R1:W2:Y:S02]  /*d630*/  SYNCS.PHASECHK.TRANS64.TRYWAIT P0, [R9+URZ+0xb0], R13 ;  /* 0x0000b00d090075a7 */ /* 0x0022a400080011ff */
[----:B--2---:R-:W-:Y:S05]  /*d640*/  @!P0 NANOSLEEP.SYNCS 0x989680 ;  /* 0x009896800000895d */ /* 0x004fea0003900000 */
[----:B------:R-:W2:Y:S02]  /*d650*/  @!P0 SYNCS.PHASECHK.TRANS64 P0, [R9+URZ+0xb0], R13 ;  /* 0x0000b00d090085a7 */ /* 0x000ea400080010ff */
[----:B--2---:R-:W-:Y:S05]  /*d660*/  @!P0 BRA `(.L_x_68) ;  /* 0xfffffffc00f08947 */ /* 0x004fea000383ffff */
[----:B------:R-:W-:Y:S05]  /*d670*/  BRA `(.L_x_69) ;  /* 0xffffff4800547947 */ /* 0x000fea000383ffff */
.L_x_18:
[----:B------:R-:W-:Y:S02]  /*d680*/  MOV R9, UR13 ;  /* 0x0000000d00097c02 */ /* 0x000fe40008000f00 */
[----:B------:R-:W-:Y:S07]  /*d690*/  MOV R12, R13 ;  /* 0x0000000d000c7202 */ /* 0x000fee0000000f00 */
.L_x_70:
[----:B-1----:R1:W2:Y:S02]  /*d6a0*/  SYNCS.PHASECHK.TRANS64.TRYWAIT P0, [R9+URZ+0x10], R13 ;  /* 0x0000100d090075a7 */ /* 0x0022a400080011ff */
[----:B--2---:R-:W-:Y:S05]  /*d6b0*/  @!P0 NANOSLEEP.SYNCS 0x989680 ;  /* 0x009896800000895d */ /* 0x004fea0003900000 */
[----:B------:R-:W2:Y:S02]  /*d6c0*/  @!P0 SYNCS.PHASECHK.TRANS64 P0, [R9+URZ+0x10], R13 ;  /* 0x0000100d090085a7 */ /* 0x000ea400080010ff */
[----:B--2---:R-:W-:Y:S05]  /*d6d0*/  @!P0 BRA `(.L_x_70) ;  /* 0xfffffffc00f08947 */ /* 0x004fea000383ffff */
[----:B------:R-:W-:Y:S05]  /*d6e0*/  BRA `(.L_x_71) ;  /* 0xffffff48005c7947 */ /* 0x000fea000383ffff */
.L_x_20:
[----:B-1----:R-:W-:Y:S02]  /*d6f0*/  MOV R4, UR19 ;  /* 0x0000001300047c02 */ /* 0x002fe40008000f00 */
[----:B------:R-:W-:-:S07]  /*d700*/  MOV R11, R10 ;  /* 0x0000000a000b7202 */ /* 0x000fce0000000f00 */
.L_x_72:
[----:B-1----:R1:W2:Y:S02]  /*d710*/  SYNCS.PHASECHK.TRANS64.TRYWAIT P0, [R4+URZ+0x10], R11 ;  /* 0x0000100b040075a7 */ /* 0x0022a400080011ff */
[----:B--2---:R-:W-:Y:S05]  /*d720*/  @!P0 NANOSLEEP.SYNCS 0x989680 ;  /* 0x009896800000895d */ /* 0x004fea0003900000 */
[----:B------:R-:W2:Y:S02]  /*d730*/  @!P0 SYNCS.PHASECHK.TRANS64 P0, [R4+URZ+0x10], R11 ;  /* 0x0000100b040085a7 */ /* 0x000ea400080010ff */
[----:B--2---:R-:W-:Y:S05]  /*d740*/  @!P0 BRA `(.L_x_72) ;  /* 0xfffffffc00f08947 */ /* 0x004fea000383ffff */
[----:B------:R-:W-:Y:S05]  /*d750*/  BRA `(.L_x_73) ;  /* 0xffffff4800f07947 */ /* 0x000fea000383ffff */
.L_x_21:
[----:B------:R-:W-:Y:S02]  /*d760*/  MOV R6, UR26 ;  /* 0x0000001a00067c02 */ /* 0x000fe40008000f00 */
[----:B------:R-:W-:Y:S02]  /*d770*/  MOV R7, UR26 ;  /* 0x0000001a00077c02 */ /* 0x000fe40008000f00 */
[----:B------:R-:W-:-:S07]  /*d780*/  MOV R4, UR4 ;  /* 0x0000000400047c02 */ /* 0x000fce0008000f00 */
.L_x_74:
[----:B-1----:R1:W2:Y:S02]  /*d790*/  SYNCS.PHASECHK.TRANS64.TRYWAIT P0, [R4+URZ+0xa8], R7 ;  /* 0x0000a807040075a7 */ /* 0x0022a400080011ff */
[----:B--2---:R-:W-:Y:S05]  /*d7a0*/  @!P0 NANOSLEEP.SYNCS 0x989680 ;  /* 0x009896800000895d */ /* 0x004fea0003900000 */
[----:B------:R-:W2:Y:S02]  /*d7b0*/  @!P0 SYNCS.PHASECHK.TRANS64 P0, [R4+URZ+0xa8], R7 ;  /* 0x0000a807040085a7 */ /* 0x000ea400080010ff */
[----:B--2---:R-:W-:Y:S05]  /*d7c0*/  @!P0 BRA `(.L_x_74) ;  /* 0xfffffffc00f08947 */ /* 0x004fea000383ffff */
[----:B------:R-:W-:Y:S05]  /*d7d0*/  BRA `(.L_x_75) ;  /* 0xffffff4c00bc7947 */ /* 0x000fea000383ffff */
.L_x_22:
[----:B------:R-:W-:Y:S01]  /*d7e0*/  MOV R4, UR18 ;  /* 0x0000001200047c02 */ /* 0x000fe20008000f00 */
[----:B------:R-:W-:Y:S01]  /*d7f0*/  UMOV UR10, UR26 ;  /* 0x0000001a000a7c82 */ /* 0x000fe20008000000 */
[----:B------:R-:W-:-:S05]  /*d800*/  UMOV UR11, UR26 ;  /* 0x0000001a000b7c82 */ /* 0x000fca0008000000 */
.L_x_76:
[----:B------:R-:W-:Y:S02]  /*d810*/  MOV R6, UR10 ;  /* 0x0000000a00067c02 */ /* 0x000fe40008000f00 */
[----:B-1----:R-:W-:-:S04]  /*d820*/  MOV R7, UR11 ;  /* 0x0000000b00077c02 */ /* 0x002fc80008000f00 */
[----:B------:R1:W2:Y:S03]  /*d830*/  SYNCS.PHASECHK.TRANS64.TRYWAIT P0, [R4+URZ+0xb0], R7 ;  /* 0x0000b007040075a7 */ /* 0x0002a600080011ff */
[----:B--2---:R-:W-:Y:S05]  /*d840*/  @!P0 NANOSLEEP.SYNCS 0x989680 ;  /* 0x009896800000895d */ /* 0x004fea0003900000 */
[----:B------:R-:W2:Y:S02]  /*d850*/  @!P0 SYNCS.PHASECHK.TRANS64 P0, [R4+URZ+0xb0], R7 ;  /* 0x0000b007040085a7 */ /* 0x000ea400080010ff */
[----:B--2---:R-:W-:Y:S05]  /*d860*/  @!P0 BRA `(.L_x_76) ;  /* 0xfffffffc00e88947 */ /* 0x004fea000383ffff */
[----:B------:R-:W-:Y:S05]  /*d870*/  BRA `(.L_x_77) ;  /* 0xffffff5000007947 */ /* 0x000fea000383ffff */
.L_x_28:
[----:B------:R-:W-:Y:S01]  /*d880*/  HFMA2 R10, -RZ, RZ, -0.0 , 0 ;  /* 0x80000000ff0a7431 */ /* 0x000fe200000001ff */
[----:B------:R-:W-:Y:S02]  /*d890*/  MOV R4, UR9 ;  /* 0x0000000900047c02 */ /* 0x000fe40008000f00 */
[----:B------:R-:W-:-:S07]  /*d8a0*/  MOV R11, 0x80000000 ;  /* 0x80000000000b7802 */ /* 0x000fce0000000f00 */
.L_x_78:
[----:B-1----:R1:W2:Y:S02]  /*d8b0*/  SYNCS.PHASECHK.TRANS64.TRYWAIT P0, [R4+URZ+0x58], R11 ;  /* 0x0000580b040075a7 */ /* 0x0022a400080011ff */
[----:B--2---:R-:W-:Y:S05]  /*d8c0*/  @!P0 NANOSLEEP.SYNCS 0x989680 ;  /* 0x009896800000895d */ /* 0x004fea0003900000 */
[----:B------:R-:W2:Y:S02]  /*d8d0*/  @!P0 SYNCS.PHASECHK.TRANS64 P0, [R4+URZ+0x58], R11 ;  /* 0x0000580b040085a7 */ /* 0x000ea400080010ff */
[----:B--2---:R-:W-:Y:S05]  /*d8e0*/  @!P0 BRA `(.L_x_78) ;  /* 0xfffffffc00f08947 */ /* 0x004fea000383ffff */
[----:B------:R-:W-:Y:S05]  /*d8f0*/  BRA `(.L_x_79) ;  /* 0xffffff5400c87947 */ /* 0x000fea000383ffff */
.L_x_29:
[----:B------:R-:W-:Y:S01]  /*d900*/  HFMA2 R10, -RZ, RZ, -0.0 , 0 ;  /* 0x80000000ff0a7431 */ /* 0x000fe200000001ff */
[----:B------:R-:W-:Y:S02]  /*d910*/  MOV R4, UR9 ;  /* 0x0000000900047c02 */ /* 0x000fe40008000f00 */
[----:B------:R-:W-:-:S07]  /*d920*/  MOV R11, 0x80000000 ;  /* 0x80000000000b7802 */ /* 0x000fce0000000f00 */
.L_x_80:
[----:B-1----:R1:W2:Y:S02]  /*d930*/  SYNCS.PHASECHK.TRANS64.TRYWAIT P0, [R4+URZ+0x8], R11 ;  /* 0x0000080b040075a7 */ /* 0x0022a400080011ff */
[----:B--2---:R-:W-:Y:S05]  /*d940*/  @!P0 NANOSLEEP.SYNCS 0x989680 ;  /* 0x009896800000895d */ /* 0x004fea0003900000 */
[----:B------:R-:W2:Y:S02]  /*d950*/  @!P0 SYNCS.PHASECHK.TRANS64 P0, [R4+URZ+0x8], R11 ;  /* 0x0000080b040085a7 */ /* 0x000ea400080010ff */
[----:B--2---:R-:W-:Y:S05]  /*d960*/  @!P0 BRA `(.L_x_80) ;  /* 0xfffffffc00f08947 */ /* 0x004fea000383ffff */
[----:B------:R-:W-:Y:S05]  /*d970*/  BRA `(.L_x_81) ;  /* 0xffffff5c00007947 */ /* 0x000fea000383ffff */
.L_x_30:
[----:B------:R-:W-:Y:S01]  /*d980*/  HFMA2 R10, -RZ, RZ, -0.0 , 0 ;  /* 0x80000000ff0a7431 */ /* 0x000fe200000001ff */
[----:B------:R-:W-:Y:S02]  /*d990*/  MOV R4, UR9 ;  /* 0x0000000900047c02 */ /* 0x000fe40008000f00 */
[----:B------:R-:W-:-:S07]  /*d9a0*/  MOV R11, 0x80000000 ;  /* 0x80000000000b7802 */ /* 0x000fce0000000f00 */
.L_x_82:
[----:B-1----:R1:W2:Y:S02]  /*d9b0*/  SYNCS.PHASECHK.TRANS64.TRYWAIT P0, [R4+URZ+0x60], R11 ;  /* 0x0000600b040075a7 */ /* 0x0022a400080011ff */
[----:B--2---:R-:W-:Y:S05]  /*d9c0*/  @!P0 NANOSLEEP.SYNCS 0x989680 ;  /* 0x009896800000895d */ /* 0x004fea0003900000 */
[----:B------:R-:W2:Y:S02]  /*d9d0*/  @!P0 SYNCS.PHASECHK.TRANS64 P0, [R4+URZ+0x60], R11 ;  /* 0x0000600b040085a7 */ /* 0x000ea400080010ff */
[----:B--2---:R-:W-:Y:S05]  /*d9e0*/  @!P0 BRA `(.L_x_82) ;  /* 0xfffffffc00f08947 */ /* 0x004fea000383ffff */
[----:B------:R-:W-:Y:S05]  /*d9f0*/  BRA `(.L_x_83) ;  /* 0xffffff5c00b87947 */ /* 0x000fea000383ffff */
.L_x_31:
[----:B------:R-:W-:Y:S02]  /*da00*/  MOV R10, UR5 ;  /* 0x00000005000a7c02 */ /* 0x000fe40008000f00 */
[----:B------:R-:W-:Y:S02]  /*da10*/  MOV R11, UR5 ;  /* 0x00000005000b7c02 */ /* 0x000fe40008000f00 */
[----:B------:R-:W-:-:S07]  /*da20*/  MOV R5, UR57 ;  /* 0x0000003900057c02 */ /* 0x000fce0008000f00 */
.L_x_84:
[----:B-1----:R1:W2:Y:S02]  /*da30*/  SYNCS.PHASECHK.TRANS64.TRYWAIT P0, [R5+URZ+0x58], R11 ;  /* 0x0000580b050075a7 */ /* 0x0022a400080011ff */
[----:B--2---:R-:W-:Y:S05]  /*da40*/  @!P0 NANOSLEEP.SYNCS 0x989680 ;  /* 0x009896800000895d */ /* 0x004fea0003900000 */
[----:B------:R-:W2:Y:S02]  /*da50*/  @!P0 SYNCS.PHASECHK.TRANS64 P0, [R5+URZ+0x58], R11 ;  /* 0x0000580b050085a7 */ /* 0x000ea400080010ff */
[----:B--2---:R-:W-:Y:S05]  /*da60*/  @!P0 BRA `(.L_x_84) ;  /* 0xfffffffc00f08947 */ /* 0x004fea000383ffff */
[----:B------:R-:W-:Y:S05]  /*da70*/  BRA `(.L_x_85) ;  /* 0xffffff6400147947 */ /* 0x000fea000383ffff */
.L_x_32:
[----:B------:R-:W-:Y:S02]  /*da80*/  MOV R10, UR6 ;  /* 0x00000006000a7c02 */ /* 0x000fe40008000f00 */
[----:B------:R-:W-:Y:S02]  /*da90*/  MOV R11, UR6 ;  /* 0x00000006000b7c02 */ /* 0x000fe40008000f00 */
[----:B------:R-:W-:-:S07]  /*daa0*/  MOV R9, UR5 ;  /* 0x0000000500097c02 */ /* 0x000fce0008000f00 */
.L_x_86:
[----:B-1----:R1:W2:Y:S02]  /*dab0*/  SYNCS.PHASECHK.TRANS64.TRYWAIT P0, [R9+URZ+0x58], R11 ;  /* 0x0000580b090075a7 */ /* 0x0022a400080011ff */
[----:B--2---:R-:W-:Y:S05]  /*dac0*/  @!P0 NANOSLEEP.SYNCS 0x989680 ;  /* 0x009896800000895d */ /* 0x004fea0003900000 */
[----:B------:R-:W2:Y:S02]  /*dad0*/  @!P0 SYNCS.PHASECHK.TRANS64 P0, [R9+URZ+0x58], R11 ;  /* 0x0000580b090085a7 */ /* 0x000ea400080010ff */
[----:B--2---:R-:W-:Y:S05]  /*dae0*/  @!P0 BRA `(.L_x_86) ;  /* 0xfffffffc00f08947 */ /* 0x004fea000383ffff */
[----:B------:R-:W-:Y:S05]  /*daf0*/  BRA `(.L_x_87) ;  /* 0xffffff6400f87947 */ /* 0x000fea000383ffff */
.L_x_34:
[----:B------:R-:W-:Y:S01]  /*db00*/  MOV R4, UR4 ;  /* 0x0000000400047c02 */ /* 0x000fe20008000f00 */
[----:B------:R-:W-:-:S06]  /*db10*/  UMOV UR7, UR6 ;  /* 0x0000000600077c82 */ /* 0x000fcc0008000000 */
.L_x_88:
[----:B------:R-:W-:Y:S02]  /*db20*/  MOV R8, UR6 ;  /* 0x0000000600087c02 */ /* 0x000fe40008000f00 */
[----:B-1----:R-:W-:-:S04]  /*db30*/  MOV R9, UR7 ;  /* 0x0000000700097c02 */ /* 0x002fc80008000f00 */
[----:B------:R1:W2:Y:S03]  /*db40*/  SYNCS.PHASECHK.TRANS64.TRYWAIT P0, [R4+URZ+0x58], R9 ;  /* 0x00005809040075a7 */ /* 0x0002a600080011ff */
[----:B--2---:R-:W-:Y:S05]  /*db50*/  @!P0 NANOSLEEP.SYNCS 0x989680 ;  /* 0x009896800000895d */ /* 0x004fea0003900000 */
[----:B------:R-:W2:Y:S02]  /*db60*/  @!P0 SYNCS.PHASECHK.TRANS64 P0, [R4+URZ+0x58], R9 ;  /* 0x00005809040085a7 */ /* 0x000ea400080010ff */
[----:B--2---:R-:W-:Y:S05]  /*db70*/  @!P0 BRA `(.L_x_88) ;  /* 0xfffffffc00e88947 */ /* 0x004fea000383ffff */
[----:B------:R-:W-:Y:S05]  /*db80*/  BRA `(.L_x_89) ;  /* 0xffffff6c00347947 */ /* 0x000fea000383ffff */
.L_x_35:
[----:B------:R-:W-:Y:S02]  /*db90*/  MOV R4, UR5 ;  /* 0x0000000500047c02 */ /* 0x000fe40008000f00 */
[----:B------:R-:W-:-:S07]  /*dba0*/  MOV R7, R6 ;  /* 0x0000000600077202 */ /* 0x000fce0000000f00 */
.L_x_90:
[----:B-1----:R1:W2:Y:S02]  /*dbb0*/  SYNCS.PHASECHK.TRANS64.TRYWAIT P0, [R4+URZ+0x8], R7 ;  /* 0x00000807040075a7 */ /* 0x0022a400080011ff */
[----:B--2---:R-:W-:Y:S05]  /*dbc0*/  @!P0 NANOSLEEP.SYNCS 0x989680 ;  /* 0x009896800000895d */ /* 0x004fea0003900000 */
[----:B------:R-:W2:Y:S02]  /*dbd0*/  @!P0 SYNCS.PHASECHK.TRANS64 P0, [R4+URZ+0x8], R7 ;  /* 0x00000807040085a7 */ /* 0x000ea400080010ff */
[----:B--2---:R-:W-:Y:S05]  /*dbe0*/  @!P0 BRA `(.L_x_90) ;  /* 0xfffffffc00f08947 */ /* 0x004fea000383ffff */
[----:B------:R-:W-:Y:S05]  /*dbf0*/  BRA `(.L_x_91) ;  /* 0xffffff6c00307947 */ /* 0x000fea000383ffff */
.L_x_38:
[----:B------:R-:W-:Y:S02]  /*dc00*/  MOV R4, UR7 ;  /* 0x0000000700047c02 */ /* 0x000fe40008000f00 */
[----:B------:R-:W-:Y:S02]  /*dc10*/  MOV R6, 0x80000000 ;  /* 0x8000000000067802 */ /* 0x000fe40000000f00 */
[----:B------:R-:W-:-:S07]  /*dc20*/  MOV R7, 0x80000000 ;  /* 0x8000000000077802 */ /* 0x000fce0000000f00 */
.L_x_92:
[----:B-1----:R1:W2:Y:S02]  /*dc30*/  SYNCS.PHASECHK.TRANS64.TRYWAIT P0, [R4+URZ+0xd8], R7 ;  /* 0x0000d807040075a7 */ /* 0x0022a400080011ff */
[----:B--2---:R-:W-:Y:S05]  /*dc40*/  @!P0 NANOSLEEP.SYNCS 0x989680 ;  /* 0x009896800000895d */ /* 0x004fea0003900000 */
[----:B------:R-:W2:Y:S02]  /*dc50*/  @!P0 SYNCS.PHASECHK.TRANS64 P0, [R4+URZ+0xd8], R7 ;  /* 0x0000d807040085a7 */ /* 0x000ea400080010ff */
[----:B--2---:R-:W-:Y:S05]  /*dc60*/  @!P0 BRA `(.L_x_92) ;  /* 0xfffffffc00f08947 */ /* 0x004fea000383ffff */
[----:B------:R-:W-:Y:S05]  /*dc70*/  BRA `(.L_x_93) ;  /* 0xffffff6c00b87947 */ /* 0x000fea000383ffff */
.L_x_39:
[----:B-1----:R-:W-:-:S07]  /*dc80*/  MOV R4, UR7 ;  /* 0x0000000700047c02 */ /* 0x002fce0008000f00 */
.L_x_94:
[----:B-1----:R1:W2:Y:S02]  /*dc90*/  SYNCS.PHASECHK.TRANS64.TRYWAIT P0, [R4+URZ+0xa0], RZ ;  /* 0x0000a0ff040075a7 */ /* 0x0022a400080011ff */
[----:B--2---:R-:W-:Y:S05]  /*dca0*/  @!P0 NANOSLEEP.SYNCS 0x989680 ;  /* 0x009896800000895d */ /* 0x004fea0003900000 */
[----:B------:R-:W2:Y:S02]  /*dcb0*/  @!P0 SYNCS.PHASECHK.TRANS64 P0, [R4+URZ+0xa0], RZ ;  /* 0x0000a0ff040085a7 */ /* 0x000ea400080010ff */
[----:B--2---:R-:W-:Y:S05]  /*dcc0*/  @!P0 BRA `(.L_x_94) ;  /* 0xfffffffc00f08947 */ /* 0x004fea000383ffff */
[----:B------:R-:W-:Y:S05]  /*dcd0*/  BRA `(.L_x_95) ;  /* 0xffffff70007c7947 */ /* 0x000fea000383ffff */
.L_x_40:
[----:B------:R-:W-:-:S07]  /*dce0*/  MOV R4, UR7 ;  /* 0x0000000700047c02 */ /* 0x000fce0008000f00 */
.L_x_96:
[----:B-1----:R1:W2:Y:S02]  /*dcf0*/  SYNCS.PHASECHK.TRANS64.TRYWAIT P0, [R4+URZ+0xd8], RZ ;  /* 0x0000d8ff040075a7 */ /* 0x0022a400080011ff */
[----:B--2---:R-:W-:Y:S05]  /*dd00*/  @!P0 NANOSLEEP.SYNCS 0x989680 ;  /* 0x009896800000895d */ /* 0x004fea0003900000 */
[----:B------:R-:W2:Y:S02]  /*dd10*/  @!P0 SYNCS.PHASECHK.TRANS64 P0, [R4+URZ+0xd8], RZ ;  /* 0x0000d8ff040085a7 */ /* 0x000ea400080010ff */
[----:B--2---:R-:W-:Y:S05]  /*dd20*/  @!P0 BRA `(.L_x_96) ;  /* 0xfffffffc00f08947 */ /* 0x004fea000383ffff */
[----:B------:R-:W-:Y:S05]  /*dd30*/  BRA `(.L_x_97) ;  /* 0xffffff9400fc7947 */ /* 0x000fea000383ffff */
.L_x_42:
[----:B------:R-:W-:Y:S02]  /*dd40*/  MOV R6, UR4 ;  /* 0x0000000400067c02 */ /* 0x000fe40008000f00 */
[----:B------:R-:W-:Y:S02]  /*dd50*/  MOV R7, UR4 ;  /* 0x0000000400077c02 */ /* 0x000fe40008000f00 */
[----:B------:R-:W-:-:S07]  /*dd60*/  MOV R4, UR7 ;  /* 0x0000000700047c02 */ /* 0x000fce0008000f00 */
.L_x_98:
[----:B-1----:R1:W4:Y:S02]  /*dd70*/  SYNCS.PHASECHK.TRANS64.TRYWAIT P0, [R4+URZ+0xa0], R7 ;  /* 0x0000a007040075a7 */ /* 0x00232400080011ff */
[----:B----4-:R-:W-:Y:S05]  /*dd80*/  @!P0 NANOSLEEP.SYNCS 0x989680 ;  /* 0x009896800000895d */ /* 0x010fea0003900000 */
[----:B------:R-:W4:Y:S02]  /*dd90*/  @!P0 SYNCS.PHASECHK.TRANS64 P0, [R4+URZ+0xa0], R7 ;  /* 0x0000a007040085a7 */ /* 0x000f2400080010ff */
[----:B----4-:R-:W-:Y:S05]  /*dda0*/  @!P0 BRA `(.L_x_98) ;  /* 0xfffffffc00f08947 */ /* 0x010fea000383ffff */
[----:B------:R-:W-:Y:S05]  /*ddb0*/  BRA `(.L_x_99) ;  /* 0xffffff9800307947 */ /* 0x000fea000383ffff */
.L_x_43:
[----:B------:R-:W-:Y:S02]  /*ddc0*/  MOV R6, UR4 ;  /* 0x0000000400067c02 */ /* 0x000fe40008000f00 */
[----:B------:R-:W-:Y:S02]  /*ddd0*/  MOV R7, UR4 ;  /* 0x0000000400077c02 */ /* 0x000fe40008000f00 */
[----:B------:R-:W-:-:S07]  /*dde0*/  MOV R4, UR7 ;  /* 0x0000000700047c02 */ /* 0x000fce0008000f00 */
.L_x_100:
[----:B-1----:R1:W2:Y:S02]  /*ddf0*/  SYNCS.PHASECHK.TRANS64.TRYWAIT P0, [R4+URZ+0xd8], R7 ;  /* 0x0000d807040075a7 */ /* 0x0022a400080011ff */
[----:B--2---:R-:W-:Y:S05]  /*de00*/  @!P0 NANOSLEEP.SYNCS 0x989680 ;  /* 0x009896800000895d */ /* 0x004fea0003900000 */
[----:B------:R-:W2:Y:S02]  /*de10*/  @!P0 SYNCS.PHASECHK.TRANS64 P0, [R4+URZ+0xd8], R7 ;  /* 0x0000d807040085a7 */ /* 0x000ea400080010ff */
[----:B--2---:R-:W-:Y:S05]  /*de20*/  @!P0 BRA `(.L_x_100) ;  /* 0xfffffffc00f08947 */ /* 0x004fea000383ffff */
[----:B------:R-:W-:Y:S05]  /*de30*/  BRA `(.L_x_101) ;  /* 0xffffffb800887947 */ /* 0x000fea000383ffff */
.L_x_46:
[----:B------:R-:W-:Y:S02]  /*de40*/  MOV R6, UR4 ;  /* 0x0000000400067c02 */ /* 0x000fe40008000f00 */
[----:B------:R-:W-:Y:S02]  /*de50*/  MOV R7, UR4 ;  /* 0x0000000400077c02 */ /* 0x000fe40008000f00 */
[----:B------:R-:W-:-:S07]  /*de60*/  MOV R4, UR7 ;  /* 0x0000000700047c02 */ /* 0x000fce0008000f00 */
.L_x_102:
[----:B-1----:R1:W2:Y:S02]  /*de70*/  SYNCS.PHASECHK.TRANS64.TRYWAIT P0, [R4+URZ+0xa0], R7 ;  /* 0x0000a007040075a7 */ /* 0x0022a400080011ff */
[----:B--2---:R-:W-:Y:S05]  /*de80*/  @!P0 NANOSLEEP.SYNCS 0x989680 ;  /* 0x009896800000895d */ /* 0x004fea0003900000 */
[----:B------:R-:W2:Y:S02]  /*de90*/  @!P0 SYNCS.PHASECHK.TRANS64 P0, [R4+URZ+0xa0], R7 ;  /* 0x0000a007040085a7 */ /* 0x000ea400080010ff */
[----:B--2---:R-:W-:Y:S05]  /*dea0*/  @!P0 BRA `(.L_x_102) ;  /* 0xfffffffc00f08947 */ /* 0x004fea000383ffff */
[----:B------:R-:W-:Y:S05]  /*deb0*/  BRA `(.L_x_103) ;  /* 0xffffffbc00ec7947 */ /* 0x000fea000383ffff */
.L_x_47:
[----:B------:R-:W-:Y:S02]  /*dec0*/  MOV R6, UR4 ;  /* 0x0000000400067c02 */ /* 0x000fe40008000f00 */
[----:B------:R-:W-:Y:S02]  /*ded0*/  MOV R7, UR4 ;  /* 0x0000000400077c02 */ /* 0x000fe40008000f00 */
[----:B------:R-:W-:-:S07]  /*dee0*/  MOV R4, UR7 ;  /* 0x0000000700047c02 */ /* 0x000fce0008000f00 */
.L_x_104:
[----:B-1----:R1:W2:Y:S02]  /*def0*/  SYNCS.PHASECHK.TRANS64.TRYWAIT P0, [R4+URZ+0xd8], R7 ;  /* 0x0000d807040075a7 */ /* 0x0022a400080011ff */
[----:B--2---:R-:W-:Y:S05]  /*df00*/  @!P0 NANOSLEEP.SYNCS 0x989680 ;  /* 0x009896800000895d */ /* 0x004fea0003900000 */
[----:B------:R-:W2:Y:S02]  /*df10*/  @!P0 SYNCS.PHASECHK.TRANS64 P0, [R4+URZ+0xd8], R7 ;  /* 0x0000d807040085a7 */ /* 0x000ea400080010ff */
[----:B--2---:R-:W-:Y:S05]  /*df20*/  @!P0 BRA `(.L_x_104) ;  /* 0xfffffffc00f08947 */ /* 0x004fea000383ffff */
[----:B------:R-:W-:Y:S05]  /*df30*/  BRA `(.L_x_105) ;  /* 0xffffffd8007c7947 */ /* 0x000fea000383ffff */
.L_x_49:
[----:B------:R-:W-:Y:S02]  /*df40*/  MOV R6, UR4 ;  /* 0x0000000400067c02 */ /* 0x000fe40008000f00 */
[----:B------:R-:W-:-:S07]  /*df50*/  MOV R7, UR4 ;  /* 0x0000000400077c02 */ /* 0x000fce0008000f00 */
.L_x_106:
[----:B-1----:R1:W2:Y:S02]  /*df60*/  SYNCS.PHASECHK.TRANS64.TRYWAIT P0, [R4+URZ+0xd8], R7 ;  /* 0x0000d807040075a7 */ /* 0x0022a400080011ff */
[----:B--2---:R-:W-:Y:S05]  /*df70*/  @!P0 NANOSLEEP.SYNCS 0x989680 ;  /* 0x009896800000895d */ /* 0x004fea0003900000 */
[----:B------:R-:W2:Y:S02]  /*df80*/  @!P0 SYNCS.PHASECHK.TRANS64 P0, [R4+URZ+0xd8], R7 ;  /* 0x0000d807040085a7 */ /* 0x000ea400080010ff */
[----:B--2---:R-:W-:Y:S05]  /*df90*/  @!P0 BRA `(.L_x_106) ;  /* 0xfffffffc00f08947 */ /* 0x004fea000383ffff */
[----:B------:R-:W-:Y:S05]  /*dfa0*/  BRA `(.L_x_107) ;  /* 0xffffffdc00c87947 */ /* 0x000fea000383ffff */
.L_x_54:
[----:B------:R-:W1:Y:S02]  /*dfb0*/  SYNCS.PHASECHK.TRANS64.TRYWAIT P0, [UR6+0xc0], RZ ;  /* 0x0000c0ffff0075a7 */ /* 0x000e640008001106 */
[----:B-1----:R-:W-:Y:S05]  /*dfc0*/  @!P0 NANOSLEEP.SYNCS 0x989680 ;  /* 0x009896800000895d */ /* 0x002fea0003900000 */
[----:B------:R-:W1:Y:S02]  /*dfd0*/  @!P0 SYNCS.PHASECHK.TRANS64 P0, [UR6+0xc0], RZ ;  /* 0x0000c0ffff0085a7 */ /* 0x000e640008001006 */
[----:B-1----:R-:W-:Y:S05]  /*dfe0*/  @!P0 BRA `(.L_x_54) ;  /* 0xfffffffc00f08947 */ /* 0x002fea000383ffff */
[----:B------:R-:W-:Y:S05]  /*dff0*/  BRA `(.L_x_108) ;  /* 0xffffffe8009c7947 */ /* 0x000fea000383ffff */
.L_x_55:
[----:B------:R-:W-:Y:S01]  /*e000*/  HFMA2 R4, -RZ, RZ, -0.0 , 0 ;  /* 0x80000000ff047431 */ /* 0x000fe200000001ff */
[----:B------:R-:W-:-:S07]  /*e010*/  MOV R5, 0x80000000 ;  /* 0x8000000000057802 */ /* 0x000fce0000000f00 */
.L_x_109:
[----:B-1----:R1:W3:Y:S02]  /*e020*/  SYNCS.PHASECHK.TRANS64.TRYWAIT P0, [UR6+0xe8], R5 ;  /* 0x0000e805ff0075a7 */ /* 0x0022e40008001106 */
[----:B---3--:R-:W-:Y:S05]  /*e030*/  @!P0 NANOSLEEP.SYNCS 0x989680 ;  /* 0x009896800000895d */ /* 0x008fea0003900000 */
[----:B------:R-:W3:Y:S02]  /*e040*/  @!P0 SYNCS.PHASECHK.TRANS64 P0, [UR6+0xe8], R5 ;  /* 0x0000e805ff0085a7 */ /* 0x000ee40008001006 */
[----:B---3--:R-:W-:Y:S05]  /*e050*/  @!P0 BRA `(.L_x_109) ;  /* 0xfffffffc00f08947 */ /* 0x008fea000383ffff */
[----:B------:R-:W-:Y:S05]  /*e060*/  BRA `(.L_x_110) ;  /* 0xffffffe800a07947 */ /* 0x000fea000383ffff */
.L_x_57:
[----:B------:R-:W-:-:S07]  /*e070*/  MOV R7, R6 ;  /* 0x0000000600077202 */ /* 0x000fce0000000f00 */
.L_x_111:
[----:B---3--:R3:W4:Y:S02]  /*e080*/  SYNCS.PHASECHK.TRANS64.TRYWAIT P0, [UR6+0xe8], R7 ;  /* 0x0000e807ff0075a7 */ /* 0x0087240008001106 */
[----:B----4-:R-:W-:Y:S05]  /*e090*/  @!P0 NANOSLEEP.SYNCS 0x989680 ;  /* 0x009896800000895d */ /* 0x010fea0003900000 */
[----:B------:R-:W4:Y:S02]  /*e0a0*/  @!P0 SYNCS.PHASECHK.TRANS64 P0, [UR6+0xe8], R7 ;  /* 0x0000e807ff0085a7 */ /* 0x000f240008001006 */
[----:B----4-:R-:W-:Y:S05]  /*e0b0*/  @!P0 BRA `(.L_x_111) ;  /* 0xfffffffc00f08947 */ /* 0x010fea000383ffff */
[----:B------:R-:W-:Y:S05]  /*e0c0*/  BRA `(.L_x_112) ;  /* 0xfffffff000c07947 */ /* 0x000fea000383ffff */
        .weak           $__internal_0_$__cuda_sm10x_tcgen05_guardrail_trap_col_being_dealloced_not_returned_by_alloc
        .type           $__internal_0_$__cuda_sm10x_tcgen05_guardrail_trap_col_being_dealloced_not_returned_by_alloc,@function
        .size           $__internal_0_$__cuda_sm10x_tcgen05_guardrail_trap_col_being_dealloced_not_returned_by_alloc,($__internal_1_$__cuda_sm10x_tcgen05_guardrail_trap_phase_invalid_during_alloc - $__internal_0_$__cuda_sm10x_tcgen05_guardrail_trap_col_being_dealloced_not_returned_by_alloc)
$__internal_0_$__cuda_sm10x_tcgen05_guardrail_trap_col_being_dealloced_not_returned_by_alloc:
[----:B------:R-:W-:Y:S05]  /*e0d0*/  BPT.TRAP 0x1 ;  /* 0x000000040000795c */ /* 0x000fea0000300000 */
[----:B------:R-:W-:-:S04]  /*e0e0*/  HFMA2 R5, -RZ, RZ, 0, 0 ;  /* 0x00000000ff057431 */ /* 0x000fc800000001ff */
[----:B------:R-:W-:Y:S05]  /*e0f0*/  RET.REL.NODEC R4 `(kernel_cutlass_kernel_flash_attncuteflash_fwd_sm100FlashAttentionForwardSm100_object_at__tensor0000o8011101213_tensor0000o8011101213_tensor0000o8010111213_tensor0000o8011101213_tensorptrf_0) ;  /* 0xffffff1c04c07950 */ /* 0x000fea0003c3ffff */
        .weak           $__internal_1_$__cuda_sm10x_tcgen05_guardrail_trap_phase_invalid_during_alloc
        .type           $__internal_1_$__cuda_sm10x_tcgen05_guardrail_trap_phase_invalid_during_alloc,@function
        .size           $__internal_1_$__cuda_sm10x_tcgen05_guardrail_trap_phase_invalid_during_alloc,($__internal_2_$__cuda_sm10x_tcgen05_guardrail_trap_unallocated_columns_being_dealloced - $__internal_1_$__cuda_sm10x_tcgen05_guardrail_trap_phase_invalid_during_alloc)
$__internal_1_$__cuda_sm10x_tcgen05_guardrail_trap_phase_invalid_during_alloc:
[----:B------:R-:W-:Y:S05]  /*e100*/  BPT.TRAP 0x1 ;  /* 0x000000040000795c */ /* 0x000fea0000300000 */
[----:B------:R-:W-:-:S04]  /*e110*/  MOV R5, 0x0 ;  /* 0x0000000000057802 */ /* 0x000fc80000000f00 */
[----:B------:R-:W-:Y:S05]  /*e120*/  RET.REL.NODEC R4 `(kernel_cutlass_kernel_flash_attncuteflash_fwd_sm100FlashAttentionForwardSm100_object_at__tensor0000o8011101213_tensor0000o8011101213_tensor0000o8010111213_tensor0000o8011101213_tensorptrf_0) ;  /* 0xffffff1c04b47950 */ /* 0x000fea0003c3ffff */
        .weak           $__internal_2_$__cuda_sm10x_tcgen05_guardrail_trap_unallocated_columns_being_dealloced
        .type           $__internal_2_$__cuda_sm10x_tcgen05_guardrail_trap_unallocated_columns_being_dealloced,@function
        .size           $__internal_2_$__cuda_sm10x_tcgen05_guardrail_trap_unallocated_columns_being_dealloced,(.L_x_128 - $__internal_2_$__cuda_sm10x_tcgen05_guardrail_trap_unallocated_columns_being_dealloced)
$__internal_2_$__cuda_sm10x_tcgen05_guardrail_trap_unallocated_columns_being_dealloced:
[----:B------:R-:W-:Y:S05]  /*e130*/  BPT.TRAP 0x1 ;  /* 0x000000040000795c */ /* 0x000fea0000300000 */
[----:B------:R-:W-:-:S04]  /*e140*/  HFMA2 R5, -RZ, RZ, 0, 0 ;  /* 0x00000000ff057431 */ /* 0x000fc800000001ff */
[----:B------:R-:W-:Y:S05]  /*e150*/  RET.REL.NODEC R4 `(kernel_cutlass_kernel_flash_attncuteflash_fwd_sm100FlashAttentionForwardSm100_object_at__tensor0000o8011101213_tensor0000o8011101213_tensor0000o8010111213_tensor0000o8011101213_tensorptrf_0) ;  /* 0xffffff1c04a87950 */ /* 0x000fea0003c3ffff */
.L_x_113:
[----:B------:R-:W-:-:S00]  /*e160*/  BRA `(.L_x_113) ;  /* 0xfffffffc00fc7947 */ /* 0x000fc0000383ffff */
[----:B------:R-:W-:-:S00]  /*e170*/  NOP ;  /* 0x0000000000007918 */ /* 0x000fc00000000000 */
        /* <DEDUP_REMOVED lines=8> */
.L_x_128:


//--------------------- .nv.shared.kernel_cutlass_kernel_flash_attncuteflash_fwd_sm100FlashAttentionForwardSm100_object_at__tensor0000o8011101213_tensor0000o8011101213_tensor0000o8010111213_tensor0000o8011101213_tensorptrf_0 --------------------------
	.section	.nv.shared.kernel_cutlass_kernel_flash_attncuteflash_fwd_sm100FlashAttentionForwardSm100_object_at__tensor0000o8011101213_tensor0000o8011101213_tensor0000o8010111213_tensor0000o8011101213_tensorptrf_0,"aw",@nobits
	.sectionflags	@""
	.align	1024
	.zero		1024


//--------------------- .nv.shared.reserved.0     --------------------------
	.section	.nv.shared.reserved.0,"aw",@nobits
	.align	8
	.weak		__nv_reservedSMEM_offset_0_alias
	.size		__nv_reservedSMEM_offset_0_alias, 0, 64
	.other		__nv_reservedSMEM_offset_0_alias,@"STO_CUDA_RESERVED_SHARED STV_DEFAULT"
__nv_reservedSMEM_offset_0_alias:
	.zero		0
.nv.shared.reserved.0:
	.zero		64
	.weak		__nv_reservedSMEM_allocation_phase
	.type		__nv_reservedSMEM_allocation_phase,@object
	.size		__nv_reservedSMEM_allocation_phase,(.L_0 - __nv_reservedSMEM_allocation_phase)
__nv_reservedSMEM_allocation_phase:
	.zero		1
.L_0:
	.zero		7
	.weak		__nv_reservedSMEM_devtool_atexit_pc
	.type		__nv_reservedSMEM_devtool_atexit_pc,@object
	.size		__nv_reservedSMEM_devtool_atexit_pc,(__nv_reservedSMEM_allocation_mask - __nv_reservedSMEM_devtool_atexit_pc)
__nv_reservedSMEM_devtool_atexit_pc:
	.zero		8
	.weak		__nv_reservedSMEM_allocation_mask
	.type		__nv_reservedSMEM_allocation_mask,@object
	.size		__nv_reservedSMEM_allocation_mask,(.L_2 - __nv_reservedSMEM_allocation_mask)
__nv_reservedSMEM_allocation_mask:
	.zero		4
.L_2:


//--------------------- .nv.constant0.kernel_cutlass_kernel_flash_attncuteflash_fwd_sm100FlashAttentionForwardSm100_object_at__tensor0000o8011101213_tensor0000o8011101213_tensor0000o8010111213_tensor0000o8011101213_tensorptrf_0 --------------------------
	.section	.nv.constant0.kernel_cutlass_kernel_flash_attncuteflash_fwd_sm100FlashAttentionForwardSm100_object_at__tensor0000o8011101213_tensor0000o8011101213_tensor0000o8010111213_tensor0000o8011101213_tensorptrf_0,"a",@progbits
	.sectionflags	@""
	.align	4
.nv.constant0.kernel_cutlass_kernel_flash_attncuteflash_fwd_sm100FlashAttentionForwardSm100_object_at__tensor0000o8011101213_tensor0000o8011101213_tensor0000o8010111213_tensor0000o8011101213_tensorptrf_0:
	.zero		1640


//--------------------- SYMBOLS --------------------------

	.type		.nv.reservedSmem.offset0,@object
	.size		.nv.reservedSmem.offset0,0x4
	.type		.nv.reservedSmem.cap,@object
	.size		.nv.reservedSmem.cap,0x4
